def attn_fwd(
    Q,
    K,
    V,
    Out,
    Lse,
    sm_scale,
    stride_qz,
    stride_qh,
    stride_qm,
    stride_qk,
    stride_kz,
    stride_kh,
    stride_kn,
    stride_kk,
    stride_vz,
    stride_vh,
    stride_vn,
    stride_vk,
    stride_oz,
    stride_oh,
    stride_om,
    stride_ok,
    seqlen_q,
    seqlen_k,
    BLOCK_M: tl.constexpr,
    BLOCK_N: tl.constexpr,
    HEAD_DIM: tl.constexpr,
    CAUSAL: tl.constexpr,
):
    start_m = tl.program_id(0)
    off_hz = tl.program_id(1)
    q_off = off_hz * stride_qh
    k_off = off_hz * stride_kh
    v_off = off_hz * stride_vh
    offs_m = start_m * BLOCK_M + tl.arange(0, BLOCK_M)
    offs_d = tl.arange(0, HEAD_DIM)
    offs_n = tl.arange(0, BLOCK_N)
    q_ptrs = Q + q_off + offs_m[:, None] * stride_qm + offs_d[None, :] * stride_qk
    k_ptrs = K + k_off + offs_d[:, None] * stride_kk + offs_n[None, :] * stride_kn
    v_ptrs = V + v_off + offs_n[:, None] * stride_vn + offs_d[None, :] * stride_vk
    m_i = tl.full([BLOCK_M], float("-inf"), dtype=tl.float32)
    l_i = tl.zeros([BLOCK_M], dtype=tl.float32) + 1.0
    acc = tl.zeros([BLOCK_M, HEAD_DIM], dtype=tl.float32)
    q = tl.load(q_ptrs)
    acc, l_i, m_i = _attn_fwd_inner(
        acc,
        l_i,
        m_i,
        q,
        k_ptrs,
        v_ptrs,
        sm_scale,
        stride_kn,
        stride_vn,
        start_m,
        seqlen_k,
        BLOCK_M,
        BLOCK_N,
        HEAD_DIM,
        CAUSAL,
    )
    acc = acc / l_i[:, None]
    lse = m_i + tl.math.log2(l_i) / 1.4426950408889634
    o_ptrs = (
        Out
        + off_hz * stride_oh
        + offs_m[:, None] * stride_om
        + offs_d[None, :] * stride_ok
    )
    tl.store(o_ptrs, acc.to(Out.dtype.element_ty))
    tl.store(Lse + off_hz * seqlen_q + offs_m, lse)

# config = {"BLOCK_M": 256, "BLOCK_N": 32, "HEAD_DIM": 32, "arch": "sm_80", "causal": true, "dtype": "fp16", "num_stages": 2, "num_warps": 8}
# arch = sm_80


// ===== COMPILED SASS (sm_80) =====

	.target	sm_80

	.elftype	@"ET_EXEC"


//--------------------- .note.nv.tkinfo           --------------------------
	.section	.note.nv.tkinfo,"",@"SHT_NOTE"
	.sectionflags	@"SHF_NOTE_NV_TKINFO"
	.tkinfo
        /*0018*/ 	.word	0x00000002
        /*0030*/ 	.string	""
        /*0030*/ 	.string	"ptxas"
        /*0030*/ 	.string	"Cuda compilation tools, release 13.0, V13.0.88"
        /*0030*/ 	.string	"Build cuda_13.0.r13.0/compiler.36424714_0"
        /*0030*/ 	.string	"-v  -suppress-debug-info  -lineinfo  -arch sm_80 "



//--------------------- .note.nv.cuinfo           --------------------------
	.section	.note.nv.cuinfo,"",@"SHT_NOTE"
	.sectionflags	@"SHF_NOTE_NV_CUINFO"
        /*0018*/ 	.short	0x0002
        /*001a*/ 	.short	0x0050
        /*001c*/ 	.short	0x0082
	.zero		2


//--------------------- .nv.info                  --------------------------
	.section	.nv.info,"",@"SHT_CUDA_INFO"
	.align	4


	//----- nvinfo : EIATTR_REGCOUNT
	.align		4
        /*0000*/ 	.byte	0x04, 0x2f
        /*0002*/ 	.short	(.L_2 - .L_1)
	.align		4
.L_1:
        /*0004*/ 	.word	index@(attn_fwd)
        /*0008*/ 	.word	0x00000080


	//----- nvinfo : EIATTR_FRAME_SIZE
	.align		4
.L_2:
        /*000c*/ 	.byte	0x04, 0x11
        /*000e*/ 	.short	(.L_4 - .L_3)
	.align		4
.L_3:
        /*0010*/ 	.word	index@(attn_fwd)
        /*0014*/ 	.word	0x00000000


	//----- nvinfo : EIATTR_MIN_STACK_SIZE
	.align		4
.L_4:
        /*0018*/ 	.byte	0x04, 0x12
        /*001a*/ 	.short	(.L_6 - .L_5)
	.align		4
.L_5:
        /*001c*/ 	.word	index@(attn_fwd)
        /*0020*/ 	.word	0x00000000
.L_6:


//--------------------- .nv.info.attn_fwd         --------------------------
	.section	.nv.info.attn_fwd,"",@"SHT_CUDA_INFO"
	.sectionflags	@""
	.align	4


	//----- nvinfo : EIATTR_CUDA_API_VERSION
	.align		4
        /*0000*/ 	.byte	0x04, 0x37
        /*0002*/ 	.short	(.L_8 - .L_7)
.L_7:
        /*0004*/ 	.word	0x00000082


	//----- nvinfo : EIATTR_SW2861232_WAR
	.align		4
.L_8:
        /*0008*/ 	.byte	0x01, 0x35
	.zero		2


	//----- nvinfo : EIATTR_PARAM_CBANK
	.align		4
        /*000c*/ 	.byte	0x04, 0x0a
        /*000e*/ 	.short	(.L_10 - .L_9)
	.align		4
.L_9:
        /*0010*/ 	.word	index@(.nv.constant0.attn_fwd)
        /*0014*/ 	.short	0x0160
        /*0016*/ 	.short	0x0088


	//----- nvinfo : EIATTR_CBANK_PARAM_SIZE
	.align		4
.L_10:
        /*0018*/ 	.byte	0x03, 0x19
        /*001a*/ 	.short	0x0088


	//----- nvinfo : EIATTR_KPARAM_INFO
	.align		4
        /*001c*/ 	.byte	0x04, 0x17
        /*001e*/ 	.short	(.L_12 - .L_11)
.L_11:
        /*0020*/ 	.word	0x00000000
        /*0024*/ 	.short	0x0019
        /*0026*/ 	.short	0x0080
        /*0028*/ 	.byte	0x00, 0xf4, 0x21, 0x00


	//----- nvinfo : EIATTR_KPARAM_INFO
	.align		4
.L_12:
        /*002c*/ 	.byte	0x04, 0x17
        /*002e*/ 	.short	(.L_14 - .L_13)
.L_13:
        /*0030*/ 	.word	0x00000000
        /*0034*/ 	.short	0x0018
        /*0036*/ 	.short	0x0078
        /*0038*/ 	.byte	0x00, 0xf4, 0x21, 0x00


	//----- nvinfo : EIATTR_KPARAM_INFO
	.align		4
.L_14:
        /*003c*/ 	.byte	0x04, 0x17
        /*003e*/ 	.short	(.L_16 - .L_15)
.L_15:
        /*0040*/ 	.word	0x00000000
        /*0044*/ 	.short	0x0017
        /*0046*/ 	.short	0x0070
        /*0048*/ 	.byte	0x00, 0xf0, 0x11, 0x00


	//----- nvinfo : EIATTR_KPARAM_INFO
	.align		4
.L_16:
        /*004c*/ 	.byte	0x04, 0x17
        /*004e*/ 	.short	(.L_18 - .L_17)
.L_17:
        /*0050*/ 	.word	0x00000000
        /*0054*/ 	.short	0x0016
        /*0056*/ 	.short	0x006c
        /*0058*/ 	.byte	0x00, 0xf0, 0x11, 0x00


	//----- nvinfo : EIATTR_KPARAM_INFO
	.align		4
.L_18:
        /*005c*/ 	.byte	0x04, 0x17
        /*005e*/ 	.short	(.L_20 - .L_19)
.L_19:
        /*0060*/ 	.word	0x00000000
        /*0064*/ 	.short	0x0015
        /*0066*/ 	.short	0x0068
        /*0068*/ 	.byte	0x00, 0xf0, 0x11, 0x00


	//----- nvinfo : EIATTR_KPARAM_INFO
	.align		4
.L_20:
        /*006c*/ 	.byte	0x04, 0x17
        /*006e*/ 	.short	(.L_22 - .L_21)
.L_21:
        /*0070*/ 	.word	0x00000000
        /*0074*/ 	.short	0x0014
        /*0076*/ 	.short	0x0064
        /*0078*/ 	.byte	0x00, 0xf0, 0x11, 0x00


	//----- nvinfo : EIATTR_KPARAM_INFO
	.align		4
.L_22:
        /*007c*/ 	.byte	0x04, 0x17
        /*007e*/ 	.short	(.L_24 - .L_23)
.L_23:
        /*0080*/ 	.word	0x00000000
        /*0084*/ 	.short	0x0013
        /*0086*/ 	.short	0x0060
        /*0088*/ 	.byte	0x00, 0xf0, 0x11, 0x00


	//----- nvinfo : EIATTR_KPARAM_INFO
	.align		4
.L_24:
        /*008c*/ 	.byte	0x04, 0x17
        /*008e*/ 	.short	(.L_26 - .L_25)
.L_25:
        /*0090*/ 	.word	0x00000000
        /*0094*/ 	.short	0x0012
        /*0096*/ 	.short	0x005c
        /*0098*/ 	.byte	0x00, 0xf0, 0x11, 0x00


	//----- nvinfo : EIATTR_KPARAM_INFO
	.align		4
.L_26:
        /*009c*/ 	.byte	0x04, 0x17
        /*009e*/ 	.short	(.L_28 - .L_27)
.L_27:
        /*00a0*/ 	.word	0x00000000
        /*00a4*/ 	.short	0x0011
        /*00a6*/ 	.short	0x0058
        /*00a8*/ 	.byte	0x00, 0xf0, 0x11, 0x00


	//----- nvinfo : EIATTR_KPARAM_INFO
	.align		4
.L_28:
        /*00ac*/ 	.byte	0x04, 0x17
        /*00ae*/ 	.short	(.L_30 - .L_29)
.L_29:
        /*00b0*/ 	.word	0x00000000
        /*00b4*/ 	.short	0x0010
        /*00b6*/ 	.short	0x0054
        /*00b8*/ 	.byte	0x00, 0xf0, 0x11, 0x00


	//----- nvinfo : EIATTR_KPARAM_INFO
	.align		4
.L_30:
        /*00bc*/ 	.byte	0x04, 0x17
        /*00be*/ 	.short	(.L_32 - .L_31)
.L_31:
        /*00c0*/ 	.word	0x00000000
        /*00c4*/ 	.short	0x000f
        /*00c6*/ 	.short	0x0050
        /*00c8*/ 	.byte	0x00, 0xf0, 0x11, 0x00


	//----- nvinfo : EIATTR_KPARAM_INFO
	.align		4
.L_32:
        /*00cc*/ 	.byte	0x04, 0x17
        /*00ce*/ 	.short	(.L_34 - .L_33)
.L_33:
        /*00d0*/ 	.word	0x00000000
        /*00d4*/ 	.short	0x000e
        /*00d6*/ 	.short	0x004c
        /*00d8*/ 	.byte	0x00, 0xf0, 0x11, 0x00


	//----- nvinfo : EIATTR_KPARAM_INFO
	.align		4
.L_34:
        /*00dc*/ 	.byte	0x04, 0x17
        /*00de*/ 	.short	(.L_36 - .L_35)
.L_35:
        /*00e0*/ 	.word	0x00000000
        /*00e4*/ 	.short	0x000d
        /*00e6*/ 	.short	0x0048
        /*00e8*/ 	.byte	0x00, 0xf0, 0x11, 0x00


	//----- nvinfo : EIATTR_KPARAM_INFO
	.align		4
.L_36:
        /*00ec*/ 	.byte	0x04, 0x17
        /*00ee*/ 	.short	(.L_38 - .L_37)
.L_37:
        /*00f0*/ 	.word	0x00000000
        /*00f4*/ 	.short	0x000c
        /*00f6*/ 	.short	0x0044
        /*00f8*/ 	.byte	0x00, 0xf0, 0x11, 0x00


	//----- nvinfo : EIATTR_KPARAM_INFO
	.align		4
.L_38:
        /*00fc*/ 	.byte	0x04, 0x17
        /*00fe*/ 	.short	(.L_40 - .L_39)
.L_39:
        /*0100*/ 	.word	0x00000000
        /*0104*/ 	.short	0x000b
        /*0106*/ 	.short	0x0040
        /*0108*/ 	.byte	0x00, 0xf0, 0x11, 0x00


	//----- nvinfo : EIATTR_KPARAM_INFO
	.align		4
.L_40:
        /*010c*/ 	.byte	0x04, 0x17
        /*010e*/ 	.short	(.L_42 - .L_41)
.L_41:
        /*0110*/ 	.word	0x00000000
        /*0114*/ 	.short	0x000a
        /*0116*/ 	.short	0x003c
        /*0118*/ 	.byte	0x00, 0xf0, 0x11, 0x00


	//----- nvinfo : EIATTR_KPARAM_INFO
	.align		4
.L_42:
        /*011c*/ 	.byte	0x04, 0x17
        /*011e*/ 	.short	(.L_44 - .L_43)
.L_43:
        /*0120*/ 	.word	0x00000000
        /*0124*/ 	.short	0x0009
        /*0126*/ 	.short	0x0038
        /*0128*/ 	.byte	0x00, 0xf0, 0x11, 0x00


	//----- nvinfo : EIATTR_KPARAM_INFO
	.align		4
.L_44:
        /*012c*/ 	.byte	0x04, 0x17
        /*012e*/ 	.short	(.L_46 - .L_45)
.L_45:
        /*0130*/ 	.word	0x00000000
        /*0134*/ 	.short	0x0008
        /*0136*/ 	.short	0x0034
        /*0138*/ 	.byte	0x00, 0xf0, 0x11, 0x00


	//----- nvinfo : EIATTR_KPARAM_INFO
	.align		4
.L_46:
        /*013c*/ 	.byte	0x04, 0x17
        /*013e*/ 	.short	(.L_48 - .L_47)
.L_47:
        /*0140*/ 	.word	0x00000000
        /*0144*/ 	.short	0x0007
        /*0146*/ 	.short	0x0030
        /*0148*/ 	.byte	0x00, 0xf0, 0x11, 0x00


	//----- nvinfo : EIATTR_KPARAM_INFO
	.align		4
.L_48:
        /*014c*/ 	.byte	0x04, 0x17
        /*014e*/ 	.short	(.L_50 - .L_49)
.L_49:
        /*0150*/ 	.word	0x00000000
        /*0154*/ 	.short	0x0006
        /*0156*/ 	.short	0x002c
        /*0158*/ 	.byte	0x00, 0xf0, 0x11, 0x00


	//----- nvinfo : EIATTR_KPARAM_INFO
	.align		4
.L_50:
        /*015c*/ 	.byte	0x04, 0x17
        /*015e*/ 	.short	(.L_52 - .L_51)
.L_51:
        /*0160*/ 	.word	0x00000000
        /*0164*/ 	.short	0x0005
        /*0166*/ 	.short	0x0028
        /*0168*/ 	.byte	0x00, 0xf0, 0x11, 0x00


	//----- nvinfo : EIATTR_KPARAM_INFO
	.align		4
.L_52:
        /*016c*/ 	.byte	0x04, 0x17
        /*016e*/ 	.short	(.L_54 - .L_53)
.L_53:
        /*0170*/ 	.word	0x00000000
        /*0174*/ 	.short	0x0004
        /*0176*/ 	.short	0x0020
        /*0178*/ 	.byte	0x00, 0xf4, 0x21, 0x00


	//----- nvinfo : EIATTR_KPARAM_INFO
	.align		4
.L_54:
        /*017c*/ 	.byte	0x04, 0x17
        /*017e*/ 	.short	(.L_56 - .L_55)
.L_55:
        /*0180*/ 	.word	0x00000000
        /*0184*/ 	.short	0x0003
        /*0186*/ 	.short	0x0018
        /*0188*/ 	.byte	0x00, 0xf4, 0x21, 0x00


	//----- nvinfo : EIATTR_KPARAM_INFO
	.align		4
.L_56:
        /*018c*/ 	.byte	0x04, 0x17
        /*018e*/ 	.short	(.L_58 - .L_57)
.L_57:
        /*0190*/ 	.word	0x00000000
        /*0194*/ 	.short	0x0002
        /*0196*/ 	.short	0x0010
        /*0198*/ 	.byte	0x00, 0xf4, 0x21, 0x00


	//----- nvinfo : EIATTR_KPARAM_INFO
	.align		4
.L_58:
        /*019c*/ 	.byte	0x04, 0x17
        /*019e*/ 	.short	(.L_60 - .L_59)
.L_59:
        /*01a0*/ 	.word	0x00000000
        /*01a4*/ 	.short	0x0001
        /*01a6*/ 	.short	0x0008
        /*01a8*/ 	.byte	0x00, 0xf4, 0x21, 0x00


	//----- nvinfo : EIATTR_KPARAM_INFO
	.align		4
.L_60:
        /*01ac*/ 	.byte	0x04, 0x17
        /*01ae*/ 	.short	(.L_62 - .L_61)
.L_61:
        /*01b0*/ 	.word	0x00000000
        /*01b4*/ 	.short	0x0000
        /*01b6*/ 	.short	0x0000
        /*01b8*/ 	.byte	0x00, 0xf4, 0x21, 0x00


	//----- nvinfo : EIATTR_MAXREG_COUNT
	.align		4
.L_62:
        /*01bc*/ 	.byte	0x03, 0x1b
        /*01be*/ 	.short	0x00ff


	//----- nvinfo : EIATTR_NUM_BARRIERS
	.align		4
        /*01c0*/ 	.byte	0x02, 0x4c
        /*01c2*/ 	.byte	0x01
	.zero		1


	//----- nvinfo : EIATTR_MERCURY_ISA_VERSION
	.align		4
        /*01c4*/ 	.byte	0x03, 0x5f
        /*01c6*/ 	.short	0x0000


	//----- nvinfo : EIATTR_COOP_GROUP_MASK_REGIDS
	.align		4
        /*01c8*/ 	.byte	0x04, 0x29
        /*01ca*/ 	.short	(.L_64 - .L_63)


	//   ....[0]....
.L_63:
        /*01cc*/ 	.word	0xffffffff


	//   ....[1]....
        /*01d0*/ 	.word	0xffffffff


	//   ....[2]....
        /*01d4*/ 	.word	0xffffffff


	//   ....[3]....
        /*01d8*/ 	.word	0xffffffff


	//   ....[4]....
        /*01dc*/ 	.word	0xffffffff


	//   ....[5]....
        /*01e0*/ 	.word	0xffffffff


	//   ....[6]....
        /*01e4*/ 	.word	0xffffffff


	//   ....[7]....
        /*01e8*/ 	.word	0xffffffff


	//   ....[8]....
        /*01ec*/ 	.word	0xffffffff


	//   ....[9]....
        /*01f0*/ 	.word	0xffffffff


	//   ....[10]....
        /*01f4*/ 	.word	0xffffffff


	//   ....[11]....
        /*01f8*/ 	.word	0xffffffff


	//   ....[12]....
        /*01fc*/ 	.word	0xffffffff


	//   ....[13]....
        /*0200*/ 	.word	0xffffffff


	//   ....[14]....
        /*0204*/ 	.word	0xffffffff


	//   ....[15]....
        /*0208*/ 	.word	0xffffffff


	//----- nvinfo : EIATTR_COOP_GROUP_INSTR_OFFSETS
	.align		4
.L_64:
        /*020c*/ 	.byte	0x04, 0x28
        /*020e*/ 	.short	(.L_66 - .L_65)


	//   ....[0]....
.L_65:
        /*0210*/ 	.word	0x00001e60


	//   ....[1]....
        /*0214*/ 	.word	0x00001fa0


	//   ....[2]....
        /*0218*/ 	.word	0x00001fd0


	//   ....[3]....
        /*021c*/ 	.word	0x000020b0


	//   ....[4]....
        /*0220*/ 	.word	0x000022d0


	//   ....[5]....
        /*0224*/ 	.word	0x000022e0


	//   ....[6]....
        /*0228*/ 	.word	0x000022f0


	//   ....[7]....
        /*022c*/ 	.word	0x00002340


	//   ....[8]....
        /*0230*/ 	.word	0x00002f30


	//   ....[9]....
        /*0234*/ 	.word	0x00002f40


	//   ....[10]....
        /*0238*/ 	.word	0x00002f50


	//   ....[11]....
        /*023c*/ 	.word	0x00002f60


	//   ....[12]....
        /*0240*/ 	.word	0x00002ff0


	//   ....[13]....
        /*0244*/ 	.word	0x00003010


	//   ....[14]....
        /*0248*/ 	.word	0x00003030


	//   ....[15]....
        /*024c*/ 	.word	0x00003040


	//----- nvinfo : EIATTR_EXIT_INSTR_OFFSETS
	.align		4
.L_66:
        /*0250*/ 	.byte	0x04, 0x1c
        /*0252*/ 	.short	(.L_68 - .L_67)


	//   ....[0]....
.L_67:
        /*0254*/ 	.word	0x00005020


	//----- nvinfo : EIATTR_REQNTID
	.align		4
.L_68:
        /*0258*/ 	.byte	0x04, 0x10
        /*025a*/ 	.short	(.L_70 - .L_69)
.L_69:
        /*025c*/ 	.word	0x00000100
        /*0260*/ 	.word	0x00000001
        /*0264*/ 	.word	0x00000001
.L_70:


//--------------------- .nv.callgraph             --------------------------
	.section	.nv.callgraph,"",@"SHT_CUDA_CALLGRAPH"
	.align	4
	.sectionentsize	8
	.align		4
        /*0000*/ 	.word	0x00000000
	.align		4
        /*0004*/ 	.word	0xffffffff
	.align		4
        /*0008*/ 	.word	0x00000000
	.align		4
        /*000c*/ 	.word	0xfffffffe
	.align		4
        /*0010*/ 	.word	0x00000000
	.align		4
        /*0014*/ 	.word	0xfffffffd
	.align		4
        /*0018*/ 	.word	0x00000000
	.align		4
        /*001c*/ 	.word	0xfffffffc


//--------------------- .nv.rel.action            --------------------------
	.section	.nv.rel.action,"",@"SHT_CUDA_RELOCINFO"
	.align	8
	.sectionentsize	8
        /*0000*/ 	.byte	0x73, 0x00, 0x00, 0x00, 0x00, 0x00, 0x00, 0x00, 0x00, 0x00, 0x00, 0x11, 0x25, 0x00, 0x05, 0x36


//--------------------- .nv.constant4             --------------------------
	.section	.nv.constant4,"a",@progbits
	.align	8
	.align		8
.nv.constant4:
        /*0000*/ 	.dword	_$_str


//--------------------- .nv.constant0.attn_fwd    --------------------------
	.section	.nv.constant0.attn_fwd,"a",@progbits
	.sectionflags	@""
	.align	4
.nv.constant0.attn_fwd:
	.zero		488


//--------------------- .text.attn_fwd            --------------------------
	.section	.text.attn_fwd,"ax",@progbits
	.sectioninfo	@"SHI_REGISTERS=128"
	.align	128
        .global         attn_fwd
        .type           attn_fwd,@function
        .size           attn_fwd,(.L_x_4 - attn_fwd)
        .other          attn_fwd,@"STO_CUDA_ENTRY STV_DEFAULT"
attn_fwd:
.text.attn_fwd:
[----:B------:R-:W-:Y:S02]  /*0000*/  MOV R1, c[0x0][0x28] ;  /* 0x00000a0000017a02 */ /* 0x000fe40000000f00 */
[----:B------:R-:W0:Y:S01]  /*0010*/  S2R R4, SR_CTAID.X ;  /* 0x0000000000047919 */ /* 0x000e220000002500 */
[----:B------:R-:W-:Y:S01]  /*0020*/  MOV R29, c[0x0][0x198] ;  /* 0x00006600001d7a02 */ /* 0x000fe20000000f00 */
[----:B------:R-:W-:Y:S02]  /*0030*/  ULDC.64 UR6, c[0x0][0x118] ;  /* 0x0000460000067ab9 */ /* 0x000fe40000000a00 */
[----:B------:R-:W0:Y:S01]  /*0040*/  S2R R68, SR_TID.X ;  /* 0x0000000000447919 */ /* 0x000e220000002100 */
[C---:B------:R-:W-:Y:S01]  /*0050*/  SHF.L.U32 R19, R29.reuse, 0x3, RZ ;  /* 0x000000031d137819 */ /* 0x040fe200000006ff */
[C---:B------:R-:W-:Y:S01]  /*0060*/  IMAD R15, R29.reuse, 0x6, RZ ;  /* 0x000000061d0f7824 */ /* 0x040fe200078e02ff */
[C---:B------:R-:W-:Y:S01]  /*0070*/  SHF.L.U32 R9, R29.reuse, 0x2, RZ ;  /* 0x000000021d097819 */ /* 0x040fe200000006ff */
[----:B------:R-:W1:Y:S01]  /*0080*/  S2R R70, SR_CTAID.Y ;  /* 0x0000000000467919 */ /* 0x000e620000002600 */
[C---:B------:R-:W-:Y:S02]  /*0090*/  IMAD R21, R29.reuse, 0xc, RZ ;  /* 0x0000000c1d157824 */ /* 0x040fe400078e02ff */
[----:B------:R-:W-:-:S02]  /*00a0*/  IMAD R13, R29, 0x22, RZ ;  /* 0x000000221d0d7824 */ /* 0x000fc400078e02ff */
[C---:B------:R-:W-:Y:S02]  /*00b0*/  IMAD R7, R29.reuse, 0x3, RZ ;  /* 0x000000031d077824 */ /* 0x040fe400078e02ff */
[C---:B------:R-:W-:Y:S02]  /*00c0*/  IMAD R17, R29.reuse, 0x24, RZ ;  /* 0x000000241d117824 */ /* 0x040fe400078e02ff */
[C---:B------:R-:W-:Y:S02]  /*00d0*/  IMAD R27, R29.reuse, 0x18, RZ ;  /* 0x000000181d1b7824 */ /* 0x040fe400078e02ff */
[C---:B------:R-:W-:Y:S02]  /*00e0*/  IMAD R35, R29.reuse, 0x30, RZ ;  /* 0x000000301d237824 */ /* 0x040fe400078e02ff */
[C---:B------:R-:W-:Y:S02]  /*00f0*/  IMAD.SHL.U32 R23, R29.reuse, 0x10, RZ ;  /* 0x000000101d177824 */ /* 0x040fe400078e00ff */
[----:B------:R-:W-:-:S02]  /*0100*/  IMAD R45, R29, 0xe, RZ ;  /* 0x0000000e1d2d7824 */ /* 0x000fc400078e02ff */
[C---:B------:R-:W-:Y:S02]  /*0110*/  IMAD R39, R29.reuse, 0xa, RZ ;  /* 0x0000000a1d277824 */ /* 0x040fe400078e02ff */
[C---:B------:R-:W-:Y:S01]  /*0120*/  IMAD R33, R29.reuse, 0x28, RZ ;  /* 0x000000281d217824 */ /* 0x040fe200078e02ff */
[----:B0-----:R-:W-:Y:S01]  /*0130*/  PRMT R2, R68, 0x6540, R4 ;  /* 0x0000654044027816 */ /* 0x001fe20000000004 */
[C---:B------:R-:W-:Y:S02]  /*0140*/  IMAD R11, R29.reuse, 0x5, RZ ;  /* 0x000000051d0b7824 */ /* 0x040fe400078e02ff */
[----:B------:R-:W-:Y:S02]  /*0150*/  IMAD R25, R29, 0x7, RZ ;  /* 0x000000071d197824 */ /* 0x000fe400078e02ff */
[----:B-1----:R-:W-:Y:S02]  /*0160*/  IMAD R0, R70, c[0x0][0x190], RZ ;  /* 0x0000640046007a24 */ /* 0x002fe400078e02ff */
[----:B------:R-:W-:-:S02]  /*0170*/  IMAD R3, R2, c[0x0][0x194], RZ ;  /* 0x0000650002037a24 */ /* 0x000fc400078e02ff */
[----:B------:R-:W-:Y:S01]  /*0180*/  IMAD R37, R29, 0x9, RZ ;  /* 0x000000091d257824 */ /* 0x000fe200078e02ff */
[C---:B------:R-:W-:Y:S01]  /*0190*/  SHF.L.U32 R2, R0.reuse, 0x1, RZ ;  /* 0x0000000100027819 */ /* 0x040fe200000006ff */
[----:B------:R-:W-:Y:S02]  /*01a0*/  IMAD.SHL.U32 R5, R3, 0x2, RZ ;  /* 0x0000000203057824 */ /* 0x000fe400078e00ff */
[----:B------:R-:W-:-:S03]  /*01b0*/  IMAD.HI R0, R0, 0x2, RZ ;  /* 0x0000000200007827 */ /* 0x000fc600078e02ff */
[----:B------:R-:W-:Y:S01]  /*01c0*/  IADD3 R2, P0, P1, R5, c[0x0][0x160], R2 ;  /* 0x0000580005027a10 */ /* 0x000fe2000791e002 */
[----:B------:R-:W-:Y:S01]  /*01d0*/  IMAD.HI R3, R3, 0x2, RZ ;  /* 0x0000000203037827 */ /* 0x000fe200078e02ff */
[----:B------:R-:W-:Y:S02]  /*01e0*/  SHF.L.U32 R5, R29, 0x1, RZ ;  /* 0x000000011d057819 */ /* 0x000fe400000006ff */
[-C--:B------:R-:W-:Y:S01]  /*01f0*/  IADD3 R12, P4, R15, R2.reuse, RZ ;  /* 0x000000020f0c7210 */ /* 0x080fe20007f9e0ff */
[----:B------:R-:W-:Y:S01]  /*0200*/  IMAD R51, R29, 0x12, RZ ;  /* 0x000000121d337824 */ /* 0x000fe200078e02ff */
[----:B------:R-:W-:Y:S01]  /*0210*/  IADD3.X R3, R3, c[0x0][0x164], R0, P0, P1 ;  /* 0x0000590003037a10 */ /* 0x000fe200007e2400 */
[----:B------:R-:W-:Y:S01]  /*0220*/  IMAD R55, R29, 0x14, RZ ;  /* 0x000000141d377824 */ /* 0x000fe200078e02ff */
[-C--:B------:R-:W-:Y:S01]  /*0230*/  IADD3 R16, P5, R21, R2.reuse, RZ ;  /* 0x0000000215107210 */ /* 0x080fe20007fbe0ff */
[----:B------:R-:W-:Y:S01]  /*0240*/  IMAD R41, R29, 0xb, RZ ;  /* 0x0000000b1d297824 */ /* 0x000fe200078e02ff */
[-C--:B------:R-:W-:Y:S01]  /*0250*/  IADD3 R8, P1, R13, R2.reuse, RZ ;  /* 0x000000020d087210 */ /* 0x080fe20007f3e0ff */
[----:B------:R-:W-:Y:S01]  /*0260*/  IMAD R59, R29, 0x16, RZ ;  /* 0x000000161d3b7824 */ /* 0x000fe200078e02ff */
[-C--:B------:R-:W-:Y:S01]  /*0270*/  IADD3 R10, P0, R17, R2.reuse, RZ ;  /* 0x00000002110a7210 */ /* 0x080fe20007f1e0ff */
[----:B------:R-:W-:Y:S01]  /*0280*/  IMAD R43, R29, 0xd, RZ ;  /* 0x0000000d1d2b7824 */ /* 0x000fe200078e02ff */
[-C--:B------:R-:W-:Y:S01]  /*0290*/  LEA.HI.X.SX32 R13, R7, R3.reuse, 0x1, P4 ;  /* 0x00000003070d7211 */ /* 0x080fe200020f0eff */
[----:B------:R-:W-:Y:S01]  /*02a0*/  IMAD R65, R29, 0x1a, RZ ;  /* 0x0000001a1d417824 */ /* 0x000fe200078e02ff */
[-C--:B------:R-:W-:Y:S01]  /*02b0*/  IADD3 R20, P4, R27, R2.reuse, RZ ;  /* 0x000000021b147210 */ /* 0x080fe20007f9e0ff */
[----:B------:R-:W-:Y:S01]  /*02c0*/  IMAD R69, R29, 0x1c, RZ ;  /* 0x0000001c1d457824 */ /* 0x000fe200078e02ff */
[-C--:B------:R-:W-:Y:S01]  /*02d0*/  LEA.HI.X.SX32 R17, R15, R3.reuse, 0x1, P5 ;  /* 0x000000030f117211 */ /* 0x080fe200028f0eff */
[C---:B------:R-:W-:Y:S01]  /*02e0*/  IMAD R47, R29.reuse, 0xf, RZ ;  /* 0x0000000f1d2f7824 */ /* 0x040fe200078e02ff */
[CC--:B------:R-:W-:Y:S01]  /*02f0*/  LEA R22, P5, R29.reuse, R2.reuse, 0x5 ;  /* 0x000000021d167211 */ /* 0x0c0fe200078a28ff */
        /* <DEDUP_REMOVED lines=10> */
[C---:B------:R-:W-:Y:S01]  /*03a0*/  IMAD R77, R29.reuse, 0x2a, RZ ;  /* 0x0000002a1d4d7824 */ /* 0x040fe200078e02ff */
[CC--:B------:R-:W-:Y:S01]  /*03b0*/  LEA R18, P2, R29.reuse, R2.reuse, 0x4 ;  /* 0x000000021d127211 */ /* 0x0c0fe200078420ff */
[----:B------:R-:W-:Y:S01]  /*03c0*/  IMAD R79, R29, 0x2c, RZ ;  /* 0x0000002c1d4f7824 */ /* 0x000fe200078e02ff */
[-C--:B------:R-:W-:Y:S01]  /*03d0*/  LEA.HI.X.SX32 R7, R27, R3.reuse, 0x1, P6 ;  /* 0x000000031b077211 */ /* 0x080fe200030f0eff */
[C---:B------:R-:W-:Y:S01]  /*03e0*/  IMAD R61, R29.reuse, 0x17, RZ ;  /* 0x000000171d3d7824 */ /* 0x040fe200078e02ff */
[CC--:B------:R-:W-:Y:S01]  /*03f0*/  LEA R32, P6, R29.reuse, R2.reuse, 0x3 ;  /* 0x000000021d207211 */ /* 0x0c0fe200078c18ff */
[C---:B------:R-:W-:Y:S01]  /*0400*/  IMAD R81, R29.reuse, 0x2e, RZ ;  /* 0x0000002e1d517824 */ /* 0x040fe200078e02ff */
[CC--:B------:R-:W-:Y:S01]  /*0410*/  LEA.HI.X.SX32 R27, R29.reuse, R3.reuse, 0x1, P4 ;  /* 0x000000031d1b7211 */ /* 0x0c0fe200020f0eff */
[----:B------:R-:W-:Y:S01]  /*0420*/  IMAD R63, R29, 0x19, RZ ;  /* 0x000000191d3f7824 */ /* 0x000fe200078e02ff */
[-C--:B------:R-:W-:Y:S01]  /*0430*/  LEA.HI.X.SX32 R19, R19, R3.reuse, 0x1, P2 ;  /* 0x0000000313137211 */ /* 0x080fe200010f0eff */
        /* <DEDUP_REMOVED lines=16> */
[----:B------:R-:W-:Y:S01]  /*0540*/  IMAD R75, R29, 0x1f, RZ ;  /* 0x0000001f1d4b7824 */ /* 0x000fe200078e02ff */
[-C--:B------:R-:W-:Y:S01]  /*0550*/  IADD3 R42, P6, R65, R2.reuse, RZ ;  /* 0x00000002412a7210 */ /* 0x080fe20007fde0ff */
[----:B------:R-:W-:Y:S01]  /*0560*/  IMAD R95, R29, 0x3e, RZ ;  /* 0x0000003e1d5f7824 */ /* 0x000fe200078e02ff */
[----:B------:R-:W-:Y:S01]  /*0570*/  LEA.HI.X.SX32 R29, R5, R3, 0x1, P5 ;  /* 0x00000003051d7211 */ /* 0x000fe200028f0eff */
[----:B------:R-:W2:Y:S01]  /*0580*/  LDG.E.U16 R18, [R18.64] ;  /* 0x0000000612127981 */ /* 0x000ea2000c1e1500 */
[----:B------:R-:W-:-:S02]  /*0590*/  IADD3 R34, P5, R45, R2, RZ ;  /* 0x000000022d227210 */ /* 0x000fc40007fbe0ff */
[-C--:B------:R-:W-:Y:S01]  /*05a0*/  LEA.HI.X.SX32 R39, R39, R3.reuse, 0x1, P4 ;  /* 0x0000000327277211 */ /* 0x080fe200020f0eff */
[----:B------:R-:W3:Y:S01]  /*05b0*/  LDG.E.U16 R22, [R22.64] ;  /* 0x0000000616167981 */ /* 0x000ee2000c1e1500 */
[-C--:B------:R-:W-:Y:S02]  /*05c0*/  LEA.HI.X.SX32 R35, R25, R3.reuse, 0x1, P5 ;  /* 0x0000000319237211 */ /* 0x080fe400028f0eff */
[-C--:B------:R-:W-:Y:S01]  /*05d0*/  IADD3 R40, P5, R59, R2.reuse, RZ ;  /* 0x000000023b287210 */ /* 0x080fe20007fbe0ff */
[----:B------:R0:W4:Y:S01]  /*05e0*/  LDG.E.U16 R6, [R6.64] ;  /* 0x0000000606067981 */ /* 0x000122000c1e1500 */
[-C--:B------:R-:W-:Y:S02]  /*05f0*/  IADD3 R44, P4, R69, R2.reuse, RZ ;  /* 0x00000002452c7210 */ /* 0x080fe40007f9e0ff */
[----:B------:R-:W-:Y:S01]  /*0600*/  LEA.HI.X.SX32 R41, R41, R3, 0x1, P5 ;  /* 0x0000000329297211 */ /* 0x000fe200028f0eff */
[----:B------:R-:W5:Y:S01]  /*0610*/  LDG.E.U16 R26, [R26.64] ;  /* 0x000000061a1a7981 */ /* 0x000f62000c1e1500 */
[----:B------:R-:W-:-:S02]  /*0620*/  IADD3 R46, P5, R73, R2, RZ ;  /* 0x00000002492e7210 */ /* 0x000fc40007fbe0ff */
[-C--:B------:R-:W-:Y:S01]  /*0630*/  LEA.HI.X.SX32 R43, R43, R3.reuse, 0x1, P6 ;  /* 0x000000032b2b7211 */ /* 0x080fe200030f0eff */
[----:B------:R-:W5:Y:S01]  /*0640*/  LDG.E.U16 R36, [R36.64] ;  /* 0x0000000624247981 */ /* 0x000f62000c1e1500 */
[-C--:B------:R-:W-:Y:S02]  /*0650*/  IADD3 R48, P6, R77, R2.reuse, RZ ;  /* 0x000000024d307210 */ /* 0x080fe40007fde0ff */
[-C--:B------:R-:W-:Y:S01]  /*0660*/  LEA.HI.X.SX32 R9, R49, R3.reuse, 0x1, P1 ;  /* 0x0000000331097211 */ /* 0x080fe200008f0eff */
[----:B------:R-:W5:Y:S01]  /*0670*/  LDG.E.U16 R28, [R28.64] ;  /* 0x000000061c1c7981 */ /* 0x000f62000c1e1500 */
[-C--:B------:R-:W-:Y:S02]  /*0680*/  LEA.HI.X.SX32 R47, R47, R3.reuse, 0x1, P5 ;  /* 0x000000032f2f7211 */ /* 0x080fe400028f0eff */
[----:B------:R-:W-:Y:S01]  /*0690*/  IADD3 R56, P1, R83, R2, RZ ;  /* 0x0000000253387210 */ /* 0x000fe20007f3e0ff */
[----:B------:R1:W5:Y:S01]  /*06a0*/  LDG.E.U16 R8, [R8.64] ;  /* 0x0000000608087981 */ /* 0x000362000c1e1500 */
[----:B------:R-:W-:-:S02]  /*06b0*/  LEA.HI.X.SX32 R11, R51, R3, 0x1, P0 ;  /* 0x00000003330b7211 */ /* 0x000fc400000f0eff */
[-C--:B------:R-:W-:Y:S01]  /*06c0*/  LEA.HI.X.SX32 R45, R45, R3.reuse, 0x1, P4 ;  /* 0x000000032d2d7211 */ /* 0x080fe200020f0eff */
[----:B------:R-:W5:Y:S01]  /*06d0*/  LDG.E.U16 R38, [R38.64] ;  /* 0x0000000626267981 */ /* 0x000f62000c1e1500 */
[-C--:B------:R-:W-:Y:S02]  /*06e0*/  IADD3 R52, P5, R81, R2.reuse, RZ ;  /* 0x0000000251347210 */ /* 0x080fe40007fbe0ff */
[-C--:B------:R-:W-:Y:S01]  /*06f0*/  IADD3 R54, P0, R85, R2.reuse, RZ ;  /* 0x0000000255367210 */ /* 0x080fe20007f1e0ff */
[----:B------:R0:W5:Y:S01]  /*0700*/  LDG.E.U16 R10, [R10.64] ;  /* 0x000000060a0a7981 */ /* 0x000162000c1e1500 */
[----:B------:R-:W-:Y:S02]  /*0710*/  LEA.HI.X.SX32 R15, R53, R3, 0x1, P3 ;  /* 0x00000003350f7211 */ /* 0x000fe400018f0eff */
[-C--:B------:R-:W-:Y:S01]  /*0720*/  IADD3 R50, P4, R79, R2.reuse, RZ ;  /* 0x000000024f327210 */ /* 0x080fe20007f9e0ff */
[----:B------:R0:W5:Y:S01]  /*0730*/  LDG.E.U16 R12, [R12.64] ;  /* 0x000000060c0c7981 */ /* 0x000162000c1e1500 */
[----:B------:R-:W-:-:S02]  /*0740*/  IADD3 R60, P3, R87, R2, RZ ;  /* 0x00000002573c7210 */ /* 0x000fc40007f7e0ff */
[-C--:B------:R-:W-:Y:S01]  /*0750*/  LEA.HI.X.SX32 R49, R57, R3.reuse, 0x1, P6 ;  /* 0x0000000339317211 */ /* 0x080fe200030f0eff */
[----:B------:R-:W5:Y:S01]  /*0760*/  LDG.E.U16 R40, [R40.64] ;  /* 0x0000000628287981 */ /* 0x000f62000c1e1500 */
[-C--:B------:R-:W-:Y:S02]  /*0770*/  LEA.HI.X.SX32 R25, R55, R3.reuse, 0x1, P2 ;  /* 0x0000000337197211 */ /* 0x080fe400010f0eff */
[-C--:B------:R-:W-:Y:S01]  /*0780*/  LEA.HI.X.SX32 R57, R63, R3.reuse, 0x1, P1 ;  /* 0x000000033f397211 */ /* 0x080fe200008f0eff */
[----:B------:R-:W5:Y:S01]  /*0790*/  LDG.E.U16 R14, [R14.64] ;  /* 0x000000060e0e7981 */ /* 0x000f62000c1e1500 */
[----:B------:R-:W-:Y:S02]  /*07a0*/  IADD3 R58, P2, R89, R2, RZ ;  /* 0x00000002593a7210 */ /* 0x000fe40007f5e0ff */
[-C--:B------:R-:W-:Y:S01]  /*07b0*/  LEA.HI.X.SX32 R53, R61, R3.reuse, 0x1, P5 ;  /* 0x000000033d357211 */ /* 0x080fe200028f0eff */
[----:B------:R-:W5:Y:S01]  /*07c0*/  LDG.E.U16 R56, [R56.64] ;  /* 0x0000000638387981 */ /* 0x000f62000c1e1500 */
[----:B------:R-:W-:-:S02]  /*07d0*/  LEA.HI.X.SX32 R55, R65, R3, 0x1, P0 ;  /* 0x0000000341377211 */ /* 0x000fc400000f0eff */
[-C--:B------:R-:W-:Y:S01]  /*07e0*/  IADD3 R64, P6, R91, R2.reuse, RZ ;  /* 0x000000025b407210 */ /* 0x080fe20007fde0ff */
[----:B------:R-:W5:Y:S01]  /*07f0*/  LDG.E.U16 R20, [R20.64] ;  /* 0x0000000614147981 */ /* 0x000f62000c1e1500 */
[-C--:B------:R-:W-:Y:S02]  /*0800*/  LEA.HI.X.SX32 R51, R59, R3.reuse, 0x1, P4 ;  /* 0x000000033b337211 */ /* 0x080fe400020f0eff */
[-C--:B------:R-:W-:Y:S01]  /*0810*/  LEA.HI.X.SX32 R61, R67, R3.reuse, 0x1, P3 ;  /* 0x00000003433d7211 */ /* 0x080fe200018f0eff */
[----:B------:R-:W5:Y:S01]  /*0820*/  LDG.E.U16 R54, [R54.64] ;  /* 0x0000000636367981 */ /* 0x000f62000c1e1500 */
[-C--:B------:R-:W-:Y:S02]  /*0830*/  IADD3 R62, P4, R93, R2.reuse, RZ ;  /* 0x000000025d3e7210 */ /* 0x080fe40007f9e0ff */
[----:B------:R-:W-:Y:S01]  /*0840*/  IADD3 R66, P5, R95, R2, RZ ;  /* 0x000000025f427210 */ /* 0x000fe20007fbe0ff */
[----:B------:R-:W5:Y:S01]  /*0850*/  LDG.E.U16 R60, [R60.64] ;  /* 0x000000063c3c7981 */ /* 0x000f62000c1e1500 */
[----:B------:R-:W-:-:S02]  /*0860*/  LEA.HI.X.SX32 R59, R69, R3, 0x1, P2 ;  /* 0x00000003453b7211 */ /* 0x000fc400010f0eff */
[-C--:B------:R-:W-:Y:S01]  /*0870*/  LEA.HI.X.SX32 R65, R71, R3.reuse, 0x1, P6 ;  /* 0x0000000347417211 */ /* 0x080fe200030f0eff */
[----:B------:R0:W5:Y:S01]  /*0880*/  LDG.E.U16 R2, [R2.64] ;  /* 0x0000000602027981 */ /* 0x000162000c1e1500 */
[-C--:B------:R-:W-:Y:S02]  /*0890*/  LEA.HI.X.SX32 R63, R73, R3.reuse, 0x1, P4 ;  /* 0x00000003493f7211 */ /* 0x080fe400020f0eff */
[----:B------:R-:W-:Y:S01]  /*08a0*/  LEA.HI.X.SX32 R67, R75, R3, 0x1, P5 ;  /* 0x000000034b437211 */ /* 0x000fe200028f0eff */
[----:B------:R-:W5:Y:S04]  /*08b0*/  LDG.E.U16 R32, [R32.64] ;  /* 0x0000000620207981 */ /* 0x000f68000c1e1500 */
        /* <DEDUP_REMOVED lines=13> */
[----:B------:R-:W5:Y:S01]  /*0990*/  LDG.E.U16 R52, [R52.64] ;  /* 0x0000000634347981 */ /* 0x000f62000c1e1500 */
[----:B------:R-:W-:-:S05]  /*09a0*/  LOP3.LUT R72, R68, 0xff, RZ, 0xc0, !PT ;  /* 0x000000ff44487812 */ /* 0x000fca00078ec0ff */
[----:B0-----:R-:W-:-:S05]  /*09b0*/  IMAD.SHL.U32 R7, R72, 0x2, RZ ;  /* 0x0000000248077824 */ /* 0x001fca00078e00ff */
[C---:B------:R-:W-:Y:S02]  /*09c0*/  LOP3.LUT R3, R7.reuse, 0x10, RZ, 0x3c, !PT ;  /* 0x0000001007037812 */ /* 0x040fe400078e3cff */
[C---:B------:R-:W-:Y:S02]  /*09d0*/  LOP3.LUT R5, R7.reuse, 0x20, RZ, 0x3c, !PT ;  /* 0x0000002007057812 */ /* 0x040fe400078e3cff */
[C---:B-1----:R-:W-:Y:S02]  /*09e0*/  LOP3.LUT R9, R7.reuse, 0x30, RZ, 0x3c, !PT ;  /* 0x0000003007097812 */ /* 0x042fe400078e3cff */
[----:B------:R-:W-:Y:S01]  /*09f0*/  LOP3.LUT R11, R7, 0x40, RZ, 0x3c, !PT ;  /* 0x00000040070b7812 */ /* 0x000fe200078e3cff */
[----:B------:R-:W-:-:S05]  /*0a00*/  IMAD.SHL.U32 R4, R4, 0x100, RZ ;  /* 0x0000010004047824 */ /* 0x000fca00078e00ff */
[----:B------:R-:W-:-:S04]  /*0a10*/  IADD3 R13, R4, 0x100, RZ ;  /* 0x00000100040d7810 */ /* 0x000fc80007ffe0ff */
[----:B------:R-:W-:Y:S01]  /*0a20*/  ISETP.GE.AND P0, PT, R13, 0x1, PT ;  /* 0x000000010d00780c */ /* 0x000fe20003f06270 */
[----:B------:R-:W-:Y:S01]  /*0a30*/  IMAD.MOV.U32 R106, RZ, RZ, 0x3f800000 ;  /* 0x3f800000ff6a7424 */ /* 0x000fe200078e00ff */
[----:B------:R-:W-:Y:S02]  /*0a40*/  MOV R107, 0x3f800000 ;  /* 0x3f800000006b7802 */ /* 0x000fe40000000f00 */
[----:B------:R-:W-:Y:S02]  /*0a50*/  MOV R0, 0xff800000 ;  /* 0xff80000000007802 */ /* 0x000fe40000000f00 */
[----:B------:R-:W-:Y:S02]  /*0a60*/  MOV R105, 0x3f800000 ;  /* 0x3f80000000697802 */ /* 0x000fe40000000f00 */
[----:B------:R-:W-:Y:S01]  /*0a70*/  MOV R104, 0x3f800000 ;  /* 0x3f80000000687802 */ /* 0x000fe20000000f00 */
[----:B--2---:R-:W-:Y:S04]  /*0a80*/  STS.U16 [R7+0x1000], R18 ;  /* 0x0010001207007388 */ /* 0x004fe80000000400 */
[----:B---3--:R-:W-:Y:S04]  /*0a90*/  STS.U16 [R7+0x2000], R22 ;  /* 0x0020001607007388 */ /* 0x008fe80000000400 */
[----:B----4-:R0:W-:Y:S02]  /*0aa0*/  STS.U16 [R7+0x3000], R6 ;  /* 0x0030000607007388 */ /* 0x0101e40000000400 */
[----:B0-----:R-:W-:-:S02]  /*0ab0*/  SHF.L.U32 R6, R68, 0x3, RZ ;  /* 0x0000000344067819 */ /* 0x001fc400000006ff */
[----:B-----5:R-:W-:Y:S04]  /*0ac0*/  STS.U16 [R7], R2 ;  /* 0x0000000207007388 */ /* 0x020fe80000000400 */
[----:B------:R-:W-:Y:S04]  /*0ad0*/  STS.U16 [R3+0x200], R26 ;  /* 0x0002001a03007388 */ /* 0x000fe80000000400 */
[----:B------:R-:W-:Y:S04]  /*0ae0*/  STS.U16 [R3+0x1200], R36 ;  /* 0x0012002403007388 */ /* 0x000fe80000000400 */
[----:B------:R-:W-:Y:S04]  /*0af0*/  STS.U16 [R3+0x2200], R8 ;  /* 0x0022000803007388 */ /* 0x000fe80000000400 */
[----:B------:R0:W-:Y:S04]  /*0b00*/  STS.U16 [R3+0x3200], R56 ;  /* 0x0032003803007388 */ /* 0x0001e80000000400 */
[----:B------:R-:W-:Y:S04]  /*0b10*/  STS.U16 [R5+0x400], R28 ;  /* 0x0004001c05007388 */ /* 0x000fe80000000400 */
[----:B------:R-:W-:Y:S01]  /*0b20*/  STS.U16 [R5+0x1400], R38 ;  /* 0x0014002605007388 */ /* 0x000fe20000000400 */
[----:B0-----:R-:W-:-:S03]  /*0b30*/  LOP3.LUT R3, R7, 0x50, RZ, 0x3c, !PT ;  /* 0x0000005007037812 */ /* 0x001fc600078e3cff */
        /* <DEDUP_REMOVED lines=8> */
[----:B------:R1:W-:Y:S01]  /*0bc0*/  STS.U16 [R11+0x1800], R20 ;  /* 0x001800140b007388 */ /* 0x0003e20000000400 */
[----:B0-----:R-:W-:-:S03]  /*0bd0*/  LOP3.LUT R9, R7, 0x70, RZ, 0x3c, !PT ;  /* 0x0000007007097812 */ /* 0x001fc600078e3cff */
[----:B------:R-:W-:Y:S04]  /*0be0*/  STS.U16 [R11+0x2800], R24 ;  /* 0x002800180b007388 */ /* 0x000fe80000000400 */
[----:B------:R-:W-:Y:S04]  /*0bf0*/  STS.U16 [R11+0x3800], R58 ;  /* 0x0038003a0b007388 */ /* 0x000fe80000000400 */
[----:B------:R-:W-:Y:S04]  /*0c00*/  STS.U16 [R3+0xa00], R30 ;  /* 0x000a001e03007388 */ /* 0x000fe80000000400 */
[----:B------:R-:W-:Y:S04]  /*0c10*/  STS.U16 [R3+0x1a00], R42 ;  /* 0x001a002a03007388 */ /* 0x000fe80000000400 */
[----:B------:R-:W-:Y:S04]  /*0c20*/  STS.U16 [R3+0x2a00], R48 ;  /* 0x002a003003007388 */ /* 0x000fe80000000400 */
[----:B------:R0:W-:Y:S04]  /*0c30*/  STS.U16 [R3+0x3a00], R64 ;  /* 0x003a004003007388 */ /* 0x0001e80000000400 */
[----:B------:R-:W-:Y:S04]  /*0c40*/  STS.U16 [R5+0xc00], R16 ;  /* 0x000c001005007388 */ /* 0x000fe80000000400 */
[----:B------:R-:W-:Y:S04]  /*0c50*/  STS.U16 [R5+0x1c00], R44 ;  /* 0x001c002c05007388 */ /* 0x000fe80000000400 */
[----:B------:R2:W-:Y:S04]  /*0c60*/  STS.U16 [R5+0x2c00], R50 ;  /* 0x002c003205007388 */ /* 0x0005e80000000400 */
[----:B------:R-:W-:Y:S04]  /*0c70*/  STS.U16 [R5+0x3c00], R62 ;  /* 0x003c003e05007388 */ /* 0x000fe80000000400 */
[----:B------:R-:W-:Y:S01]  /*0c80*/  STS.U16 [R9+0x3e00], R66 ;  /* 0x003e004209007388 */ /* 0x000fe20000000400 */
[----:B-1----:R-:W-:Y:S01]  /*0c90*/  MOV R20, 0xff800000 ;  /* 0xff80000000147802 */ /* 0x002fe20000000f00 */
[----:B0-----:R-:W-:Y:S01]  /*0ca0*/  IMAD.MOV.U32 R3, RZ, RZ, -0x800000 ;  /* 0xff800000ff037424 */ /* 0x001fe200078e00ff */
[----:B------:R-:W-:Y:S01]  /*0cb0*/  MOV R2, 0xff800000 ;  /* 0xff80000000027802 */ /* 0x000fe20000000f00 */
[----:B------:R0:W-:Y:S01]  /*0cc0*/  STS.U16 [R9+0xe00], R34 ;  /* 0x000e002209007388 */ /* 0x0001e20000000400 */
[----:B------:R-:W-:Y:S01]  /*0cd0*/  CS2R R56, SRZ ;  /* 0x0000000000387805 */ /* 0x000fe2000001ff00 */
[----:B------:R-:W-:Y:S01]  /*0ce0*/  CS2R R58, SRZ ;  /* 0x00000000003a7805 */ /* 0x000fe2000001ff00 */
[----:B------:R-:W-:Y:S01]  /*0cf0*/  CS2R R48, SRZ ;  /* 0x0000000000307805 */ /* 0x000fe2000001ff00 */
[----:B------:R1:W-:Y:S01]  /*0d00*/  STS.U16 [R9+0x1e00], R46 ;  /* 0x001e002e09007388 */ /* 0x0003e20000000400 */
[----:B--2---:R-:W-:Y:S01]  /*0d10*/  CS2R R50, SRZ ;  /* 0x0000000000327805 */ /* 0x004fe2000001ff00 */
[----:B------:R-:W-:Y:S01]  /*0d20*/  CS2R R28, SRZ ;  /* 0x00000000001c7805 */ /* 0x000fe2000001ff00 */
[----:B------:R-:W-:Y:S01]  /*0d30*/  CS2R R30, SRZ ;  /* 0x00000000001e7805 */ /* 0x000fe2000001ff00 */
[----:B------:R2:W-:Y:S01]  /*0d40*/  STS.U16 [R9+0x2e00], R52 ;  /* 0x002e003409007388 */ /* 0x0005e20000000400 */
[----:B------:R-:W-:Y:S01]  /*0d50*/  CS2R R32, SRZ ;  /* 0x0000000000207805 */ /* 0x000fe2000001ff00 */
[----:B0-----:R-:W-:Y:S01]  /*0d60*/  CS2R R34, SRZ ;  /* 0x0000000000227805 */ /* 0x001fe2000001ff00 */
[----:B------:R-:W-:Y:S01]  /*0d70*/  CS2R R44, SRZ ;  /* 0x00000000002c7805 */ /* 0x000fe2000001ff00 */
[----:B------:R-:W-:Y:S01]  /*0d80*/  CS2R R60, SRZ ;  /* 0x00000000003c7805 */ /* 0x000fe2000001ff00 */
[----:B------:R-:W-:Y:S01]  /*0d90*/  CS2R R62, SRZ ;  /* 0x00000000003e7805 */ /* 0x000fe2000001ff00 */
[----:B-1----:R-:W-:Y:S01]  /*0da0*/  CS2R R46, SRZ ;  /* 0x00000000002e7805 */ /* 0x002fe2000001ff00 */
[----:B------:R-:W-:Y:S01]  /*0db0*/  CS2R R54, SRZ ;  /* 0x0000000000367805 */ /* 0x000fe2000001ff00 */
[----:B------:R-:W-:Y:S01]  /*0dc0*/  CS2R R36, SRZ ;  /* 0x0000000000247805 */ /* 0x000fe2000001ff00 */
[----:B------:R-:W-:Y:S01]  /*0dd0*/  CS2R R38, SRZ ;  /* 0x0000000000267805 */ /* 0x000fe2000001ff00 */
[----:B--2---:R-:W-:Y:S01]  /*0de0*/  CS2R R52, SRZ ;  /* 0x0000000000347805 */ /* 0x004fe2000001ff00 */
[----:B------:R-:W-:-:S02]  /*0df0*/  LOP3.LUT R5, R68, 0xe0, RZ, 0xc0, !PT ;  /* 0x000000e044057812 */ /* 0x000fc400078ec0ff */
[C---:B------:R-:W-:Y:S02]  /*0e00*/  LOP3.LUT R8, R68.reuse, 0x1c, RZ, 0xc0, !PT ;  /* 0x0000001c44087812 */ /* 0x040fe400078ec0ff */
[----:B------:R-:W-:Y:S01]  /*0e10*/  SHF.L.U32 R16, R68, 0x1, RZ ;  /* 0x0000000144107819 */ /* 0x000fe200000006ff */
[----:B------:R-:W-:Y:S05]  /*0e20*/  @!P0 BRA `(.L_x_0) ;  /* 0x0000246000008947 */ /* 0x000fea0003800000 */
[----:B------:R-:W-:Y:S01]  /*0e30*/  SHF.R.U32.HI R0, RZ, 0x1, R5 ;  /* 0x00000001ff007819 */ /* 0x000fe20000011605 */
[----:B------:R-:W-:Y:S01]  /*0e40*/  IMAD.MOV.U32 R105, RZ, RZ, 0x3f800000 ;  /* 0x3f800000ff697424 */ /* 0x000fe200078e00ff */
[----:B------:R-:W-:Y:S01]  /*0e50*/  SHF.R.U32.HI R2, RZ, 0x2, R68 ;  /* 0x00000002ff027819 */ /* 0x000fe20000011644 */
[----:B------:R-:W-:Y:S01]  /*0e60*/  CS2R R56, SRZ ;  /* 0x0000000000387805 */ /* 0x000fe2000001ff00 */
[----:B------:R-:W-:Y:S01]  /*0e70*/  LOP3.LUT R5, R68, 0x7, RZ, 0xc0, !PT ;  /* 0x0000000744057812 */ /* 0x000fe200078ec0ff */
[----:B------:R-:W-:Y:S01]  /*0e80*/  CS2R R58, SRZ ;  /* 0x00000000003a7805 */ /* 0x000fe2000001ff00 */
[----:B------:R-:W-:Y:S01]  /*0e90*/  LEA.HI R3, R8, R0, RZ, 0x1e ;  /* 0x0000000008037211 */ /* 0x000fe200078ff0ff */
[----:B------:R-:W-:Y:S01]  /*0ea0*/  CS2R R48, SRZ ;  /* 0x0000000000307805 */ /* 0x000fe2000001ff00 */
[----:B------:R-:W-:Y:S01]  /*0eb0*/  LOP3.LUT R7, R7, 0x30, R2, 0x78, !PT ;  /* 0x0000003007077812 */ /* 0x000fe200078e7802 */
[C---:B------:R-:W-:Y:S01]  /*0ec0*/  IMAD R0, R5.reuse, 0x210, RZ ;  /* 0x0000021005007824 */ /* 0x040fe200078e02ff */
[----:B------:R-:W-:Y:S01]  /*0ed0*/  LOP3.LUT R2, R16, 0x10, RZ, 0xc0, !PT ;  /* 0x0000001010027812 */ /* 0x000fe200078ec0ff */
[----:B------:R-:W-:Y:S01]  /*0ee0*/  CS2R R50, SRZ ;  /* 0x0000000000327805 */ /* 0x000fe2000001ff00 */
[----:B------:R-:W-:Y:S01]  /*0ef0*/  LOP3.LUT R6, R6, 0x30, RZ, 0xc0, !PT ;  /* 0x0000003006067812 */ /* 0x000fe200078ec0ff */
[----:B------:R-:W-:Y:S01]  /*0f00*/  CS2R R28, SRZ ;  /* 0x00000000001c7805 */ /* 0x000fe2000001ff00 */
[----:B------:R-:W-:Y:S01]  /*0f10*/  IADD3 R8, R4, R3, RZ ;  /* 0x0000000304087210 */ /* 0x000fe20007ffe0ff */
[----:B------:R-:W-:Y:S01]  /*0f20*/  CS2R R30, SRZ ;  /* 0x00000000001e7805 */ /* 0x000fe2000001ff00 */
[----:B------:R-:W-:Y:S01]  /*0f30*/  LOP3.LUT R3, R68, 0x1f, RZ, 0xc0, !PT ;  /* 0x0000001f44037812 */ /* 0x000fe200078ec0ff */
[----:B------:R-:W-:Y:S01]  /*0f40*/  IMAD R72, R5, 0x40, R6 ;  /* 0x0000004005487824 */ /* 0x000fe200078e0206 */
[--C-:B------:R-:W-:Y:S01]  /*0f50*/  LOP3.LUT R9, R2, 0xe0, R68.reuse, 0xf8, !PT ;  /* 0x000000e002097812 */ /* 0x100fe200078ef844 */
[----:B------:R-:W-:Y:S01]  /*0f60*/  IMAD R2, R70, c[0x0][0x1b0], RZ ;  /* 0x00006c0046027a24 */ /* 0x000fe200078e02ff */
[----:B------:R-:W-:Y:S01]  /*0f70*/  SHF.R.U32.HI R14, RZ, 0x5, R68 ;  /* 0x00000005ff0e7819 */ /* 0x000fe20000011644 */
[C---:B------:R-:W-:Y:S01]  /*0f80*/  IMAD R5, R3.reuse, c[0x0][0x1a8], RZ ;  /* 0x00006a0003057a24 */ /* 0x040fe200078e02ff */
[----:B------:R-:W-:Y:S01]  /*0f90*/  LOP3.LUT R13, R0, R9, RZ, 0x3c, !PT ;  /* 0x00000009000d7212 */ /* 0x000fe200078e3cff */
[----:B------:R-:W-:Y:S01]  /*0fa0*/  IMAD R10, R3, c[0x0][0x1b4], RZ ;  /* 0x00006d00030a7a24 */ /* 0x000fe200078e02ff */
[----:B------:R-:W-:Y:S01]  /*0fb0*/  SHF.L.U32 R3, R68, 0x8, RZ ;  /* 0x0000000844037819 */ /* 0x000fe200000006ff */
[----:B------:R-:W-:Y:S01]  /*0fc0*/  IMAD R0, R70, c[0x0][0x1a0], RZ ;  /* 0x0000680046007a24 */ /* 0x000fe200078e02ff */
[----:B------:R-:W-:Y:S01]  /*0fd0*/  SHF.L.U32 R9, R5, 0x1, RZ ;  /* 0x0000000105097819 */ /* 0x000fe200000006ff */
[----:B------:R-:W-:Y:S01]  /*0fe0*/  IMAD.SHL.U32 R11, R10, 0x2, RZ ;  /* 0x000000020a0b7824 */ /* 0x000fe200078e00ff */
[----:B------:R-:W-:Y:S01]  /*0ff0*/  LOP3.LUT R12, R3, 0x1000, RZ, 0xc0, !PT ;  /* 0x00001000030c7812 */ /* 0x000fe200078ec0ff */
[----:B------:R-:W-:Y:S01]  /*1000*/  IMAD.SHL.U32 R4, R0, 0x2, RZ ;  /* 0x0000000200047824 */ /* 0x000fe200078e00ff */
[----:B------:R-:W-:Y:S01]  /*1010*/  SGXT.U32 R3, R14, 0x3 ;  /* 0x000000030e03781a */ /* 0x000fe20000000000 */
[----:B------:R-:W-:Y:S01]  /*1020*/  IMAD.HI R0, R0, 0x2, RZ ;  /* 0x0000000200007827 */ /* 0x000fe200078e02ff */
[C---:B------:R-:W-:Y:S01]  /*1030*/  SHF.L.U32 R6, R2.reuse, 0x1, RZ ;  /* 0x0000000102067819 */ /* 0x040fe200000006ff */
[----:B------:R-:W-:Y:S01]  /*1040*/  CS2R R32, SRZ ;  /* 0x0000000000207805 */ /* 0x000fe2000001ff00 */
[----:B------:R-:W-:Y:S01]  /*1050*/  IADD3 R117, P0, P1, R9, c[0x0][0x168], R4 ;  /* 0x00005a0009757a10 */ /* 0x000fe2000791e004 */
[----:B------:R-:W-:Y:S01]  /*1060*/  IMAD R4, R3, c[0x0][0x1a4], RZ ;  /* 0x0000690003047a24 */ /* 0x000fe200078e02ff */
[----:B------:R-:W-:Y:S01]  /*1070*/  MOV R15, c[0x0][0x1a4] ;  /* 0x00006900000f7a02 */ /* 0x000fe20000000f00 */
[----:B------:R-:W-:Y:S01]  /*1080*/  IMAD.HI R5, R5, 0x2, RZ ;  /* 0x0000000205057827 */ /* 0x000fe200078e02ff */
[----:B------:R-:W-:Y:S01]  /*1090*/  IADD3 R109, P2, P3, R11, c[0x0][0x170], R6 ;  /* 0x00005c000b6d7a10 */ /* 0x000fe20007b5e006 */
[----:B------:R-:W-:Y:S01]  /*10a0*/  CS2R R34, SRZ ;  /* 0x0000000000227805 */ /* 0x000fe2000001ff00 */
[----:B------:R-:W-:Y:S01]  /*10b0*/  MOV R17, c[0x0][0x1b8] ;  /* 0x00006e0000117a02 */ /* 0x000fe20000000f00 */
[----:B------:R-:W-:Y:S01]  /*10c0*/  IMAD.HI R6, R2, 0x2, RZ ;  /* 0x0000000202067827 */ /* 0x000fe200078e02ff */
[----:B------:R-:W-:Y:S01]  /*10d0*/  IADD3 R9, R12, R13, RZ ;  /* 0x0000000d0c097210 */ /* 0x000fe20007ffe0ff */
[----:B------:R-:W-:Y:S01]  /*10e0*/  CS2R R44, SRZ ;  /* 0x00000000002c7805 */ /* 0x000fe2000001ff00 */
[----:B------:R-:W-:Y:S01]  /*10f0*/  IADD3.X R13, R5, c[0x0][0x16c], R0, P0, P1 ;  /* 0x00005b00050d7a10 */ /* 0x000fe200007e2400 */
[----:B------:R-:W-:Y:S01]  /*1100*/  IMAD.HI R11, R10, 0x2, RZ ;  /* 0x000000020a0b7827 */ /* 0x000fe200078e02ff */
[C---:B------:R-:W-:Y:S01]  /*1110*/  LEA R122, P0, R4.reuse, R117, 0x1 ;  /* 0x00000075047a7211 */ /* 0x040fe200078008ff */
[----:B------:R-:W-:Y:S01]  /*1120*/  CS2R R46, SRZ ;  /* 0x00000000002e7805 */ /* 0x000fe2000001ff00 */
[----:B------:R-:W-:Y:S01]  /*1130*/  MOV R107, 0x3f800000 ;  /* 0x3f800000006b7802 */ /* 0x000fe20000000f00 */
[----:B------:R-:W-:Y:S01]  /*1140*/  IMAD R2, R15, 0x8, R4 ;  /* 0x000000080f027824 */ /* 0x000fe200078e0204 */
[----:B------:R-:W-:Y:S01]  /*1150*/  IADD3.X R11, R11, c[0x0][0x174], R6, P2, P3 ;  /* 0x00005d000b0b7a10 */ /* 0x000fe200017e6406 */
[----:B------:R-:W-:Y:S01]  /*1160*/  IMAD R10, R3, c[0x0][0x1b8], RZ ;  /* 0x00006e00030a7a24 */ /* 0x000fe200078e02ff */
[----:B------:R-:W-:Y:S01]  /*1170*/  LEA.HI.X.SX32 R123, R4, R13, 0x1, P0 ;  /* 0x0000000d047b7211 */ /* 0x000fe200000f0eff */
[----:B------:R-:W-:Y:S01]  /*1180*/  IMAD.MOV.U32 R12, RZ, RZ, RZ ;  /* 0x000000ffff0c7224 */ /* 0x000fe200078e00ff */
[----:B------:R-:W-:Y:S01]  /*1190*/  LEA R0, R15, R2, 0x3 ;  /* 0x000000020f007211 */ /* 0x000fe200078e18ff */
[C---:B------:R-:W-:Y:S01]  /*11a0*/  IMAD R5, R17.reuse, 0x8, R10 ;  /* 0x0000000811057824 */ /* 0x040fe200078e020a */
[-C--:B------:R-:W-:Y:S01]  /*11b0*/  LEA R120, P1, R2, R117.reuse, 0x1 ;  /* 0x0000007502787211 */ /* 0x080fe200078208ff */
[----:B------:R-:W-:Y:S01]  /*11c0*/  IMAD.MOV.U32 R68, RZ, RZ, -0x800000 ;  /* 0xff800000ff447424 */ /* 0x000fe200078e00ff */
[C---:B------:R-:W-:Y:S01]  /*11d0*/  LEA R118, P2, R0.reuse, R117, 0x1 ;  /* 0x0000007500767211 */ /* 0x040fe200078408ff */
[----:B------:R-:W-:Y:S01]  /*11e0*/  CS2R R60, SRZ ;  /* 0x00000000003c7805 */ /* 0x000fe2000001ff00 */
[----:B------:R-:W-:Y:S01]  /*11f0*/  LEA R6, R17, R5, 0x3 ;  /* 0x0000000511067211 */ /* 0x000fe200078e18ff */
[----:B------:R-:W-:Y:S01]  /*1200*/  CS2R R62, SRZ ;  /* 0x00000000003e7805 */ /* 0x000fe2000001ff00 */
[----:B------:R-:W-:Y:S01]  /*1210*/  LEA R3, R15, R0, 0x3 ;  /* 0x000000000f037211 */ /* 0x000fe200078e18ff */
[----:B------:R-:W-:Y:S01]  /*1220*/  CS2R R52, SRZ ;  /* 0x0000000000347805 */ /* 0x000fe2000001ff00 */
[----:B------:R-:W-:Y:S01]  /*1230*/  LEA.HI.X.SX32 R119, R0, R13, 0x1, P2 ;  /* 0x0000000d00777211 */ /* 0x000fe200010f0eff */
[----:B------:R-:W-:Y:S01]  /*1240*/  IMAD R0, R17, 0x8, R6 ;  /* 0x0000000811007824 */ /* 0x000fe200078e0206 */
[C---:B------:R-:W-:Y:S01]  /*1250*/  LEA R116, P3, R3.reuse, R117, 0x1 ;  /* 0x0000007503747211 */ /* 0x040fe200078608ff */
[----:B------:R-:W-:Y:S01]  /*1260*/  CS2R R54, SRZ ;  /* 0x0000000000367805 */ /* 0x000fe2000001ff00 */
[-C--:B------:R-:W-:Y:S01]  /*1270*/  LEA.HI.X.SX32 R121, R2, R13.reuse, 0x1, P1 ;  /* 0x0000000d02797211 */ /* 0x080fe200008f0eff */
[----:B------:R-:W-:Y:S01]  /*1280*/  CS2R R36, SRZ ;  /* 0x0000000000247805 */ /* 0x000fe2000001ff00 */
[----:B------:R-:W-:Y:S01]  /*1290*/  LEA.HI.X.SX32 R117, R3, R13, 0x1, P3 ;  /* 0x0000000d03757211 */ /* 0x000fe200018f0eff */
[----:B------:R-:W-:Y:S01]  /*12a0*/  CS2R R38, SRZ ;  /* 0x0000000000267805 */ /* 0x000fe2000001ff00 */
[-C--:B------:R-:W-:Y:S01]  /*12b0*/  LEA R114, P0, R10, R109.reuse, 0x1 ;  /* 0x0000006d0a727211 */ /* 0x080fe200078008ff */
[----:B------:R-:W-:Y:S01]  /*12c0*/  UMOV UR4, URZ ;  /* 0x0000003f00047c82 */ /* 0x000fe20008000000 */
[-C--:B------:R-:W-:Y:S01]  /*12d0*/  LEA R112, P1, R5, R109.reuse, 0x1 ;  /* 0x0000006d05707211 */ /* 0x080fe200078208ff */
[----:B------:R-:W-:Y:S01]  /*12e0*/  UMOV UR5, URZ ;  /* 0x0000003f00057c82 */ /* 0x000fe20008000000 */
[----:B------:R-:W-:-:S02]  /*12f0*/  LEA R110, P2, R6, R109, 0x1 ;  /* 0x0000006d066e7211 */ /* 0x000fc400078408ff */
[----:B------:R-:W-:Y:S02]  /*1300*/  LEA R108, P3, R0, R109, 0x1 ;  /* 0x0000006d006c7211 */ /* 0x000fe400078608ff */
[-C--:B------:R-:W-:Y:S02]  /*1310*/  LEA.HI.X.SX32 R115, R10, R11.reuse, 0x1, P0 ;  /* 0x0000000b0a737211 */ /* 0x080fe400000f0eff */
[-C--:B------:R-:W-:Y:S02]  /*1320*/  LEA.HI.X.SX32 R113, R5, R11.reuse, 0x1, P1 ;  /* 0x0000000b05717211 */ /* 0x080fe400008f0eff */
[-C--:B------:R-:W-:Y:S02]  /*1330*/  LEA.HI.X.SX32 R111, R6, R11.reuse, 0x1, P2 ;  /* 0x0000000b066f7211 */ /* 0x080fe400010f0eff */
[----:B------:R-:W-:Y:S02]  /*1340*/  LEA.HI.X.SX32 R109, R0, R11, 0x1, P3 ;  /* 0x0000000b006d7211 */ /* 0x000fe400018f0eff */
[----:B------:R-:W-:-:S02]  /*1350*/  MOV R0, 0xff800000 ;  /* 0xff80000000007802 */ /* 0x000fc40000000f00 */
[----:B------:R-:W-:Y:S02]  /*1360*/  MOV R11, RZ ;  /* 0x000000ff000b7202 */ /* 0x000fe40000000f00 */
[----:B------:R-:W-:Y:S02]  /*1370*/  MOV R106, 0x3f800000 ;  /* 0x3f800000006a7802 */ /* 0x000fe40000000f00 */
[----:B------:R-:W-:Y:S02]  /*1380*/  MOV R104, 0x3f800000 ;  /* 0x3f80000000687802 */ /* 0x000fe40000000f00 */
[----:B------:R-:W-:Y:S02]  /*1390*/  MOV R2, 0xff800000 ;  /* 0xff80000000027802 */ /* 0x000fe40000000f00 */
[----:B------:R-:W-:Y:S02]  /*13a0*/  MOV R6, 0xff800000 ;  /* 0xff80000000067802 */ /* 0x000fe40000000f00 */
[----:B------:R-:W-:-:S02]  /*13b0*/  LOP3.LUT R72, R72, 0x30, R16, 0x78, !PT ;  /* 0x0000003048487812 */ /* 0x000fc400078e7810 */
[C---:B------:R-:W-:Y:S02]  /*13c0*/  IADD3 R125, R8.reuse, 0x88, RZ ;  /* 0x00000088087d7810 */ /* 0x040fe40007ffe0ff */
[C---:B------:R-:W-:Y:S02]  /*13d0*/  IADD3 R124, R8.reuse, 0x80, RZ ;  /* 0x00000080087c7810 */ /* 0x040fe40007ffe0ff */
[----:B------:R-:W-:Y:S02]  /*13e0*/  IADD3 R3, R8, 0x8, RZ ;  /* 0x0000000808037810 */ /* 0x000fe40007ffe0ff */
.L_x_2:
[----:B------:R-:W-:-:S04]  /*13f0*/  IMAD.WIDE R4, R12, 0x2, R122 ;  /* 0x000000020c047825 */ /* 0x000fc800078e027a */
[C---:B------:R-:W-:Y:S02]  /*1400*/  IMAD.WIDE R14, R12.reuse, 0x2, R120 ;  /* 0x000000020c0e7825 */ /* 0x040fe400078e0278 */
[----:B------:R-:W2:Y:S02]  /*1410*/  LDG.E.U16 R4, [R4.64] ;  /* 0x0000000604047981 */ /* 0x000ea4000c1e1500 */
[C---:B------:R-:W-:Y:S02]  /*1420*/  IMAD.WIDE R16, R12.reuse, 0x2, R118 ;  /* 0x000000020c107825 */ /* 0x040fe400078e0276 */
[----:B------:R-:W3:Y:S02]  /*1430*/  LDG.E.U16 R14, [R14.64] ;  /* 0x000000060e0e7981 */ /* 0x000ee4000c1e1500 */
[----:B------:R-:W-:Y:S02]  /*1440*/  IMAD.WIDE R18, R12, 0x2, R116 ;  /* 0x000000020c127825 */ /* 0x000fe400078e0274 */
[----:B------:R-:W4:Y:S04]  /*1450*/  LDG.E.U16 R10, [R16.64] ;  /* 0x00000006100a7981 */ /* 0x000f28000c1e1500 */
[----:B------:R-:W5:Y:S01]  /*1460*/  LDG.E.U16 R70, [R18.64] ;  /* 0x0000000612467981 */ /* 0x000f62000c1e1500 */
[----:B------:R-:W-:-:S03]  /*1470*/  IMAD.WIDE R76, R11, 0x2, R112 ;  /* 0x000000020b4c7825 */ /* 0x000fc600078e0270 */
[----:B------:R-:W-:Y:S01]  /*1480*/  BAR.SYNC.DEFER_BLOCKING 0x0 ;  /* 0x0000000000007b1d */ /* 0x000fe20000010000 */
[----:B------:R-:W-:-:S05]  /*1490*/  IMAD.WIDE R74, R11, 0x2, R114 ;  /* 0x000000020b4a7825 */ /* 0x000fca00078e0272 */
[----:B--2---:R-:W-:Y:S04]  /*14a0*/  STS.U16 [R7+0x4000], R4 ;  /* 0x0040000407007388 */ /* 0x004fe80000000400 */
[----:B---3--:R-:W-:Y:S04]  /*14b0*/  STS.U16 [R7+0x4200], R14 ;  /* 0x0042000e07007388 */ /* 0x008fe80000000400 */
[----:B----4-:R-:W-:Y:S04]  /*14c0*/  STS.U16 [R7+0x4400], R10 ;  /* 0x0044000a07007388 */ /* 0x010fe80000000400 */
[----:B-----5:R0:W-:Y:S04]  /*14d0*/  STS.U16 [R7+0x4600], R70 ;  /* 0x0046004607007388 */ /* 0x0201e80000000400 */
[----:B------:R-:W-:Y:S06]  /*14e0*/  BAR.SYNC.DEFER_BLOCKING 0x0 ;  /* 0x0000000000007b1d */ /* 0x000fec0000010000 */
[----:B------:R1:W2:Y:S04]  /*14f0*/  LDG.E.U16 R3, [R76.64] ;  /* 0x000000064c037981 */ /* 0x0002a8000c1e1500 */
[----:B------:R-:W3:Y:S04]  /*1500*/  LDG.E.U16 R74, [R74.64] ;  /* 0x000000064a4a7981 */ /* 0x000ee8000c1e1500 */
[----:B------:R-:W-:Y:S04]  /*1510*/  LDSM.16.MT88.4 R96, [R9] ;  /* 0x000000000960783b */ /* 0x000fe80000004200 */
[----:B------:R-:W4:Y:S04]  /*1520*/  LDSM.16.M88.4 R24, [R72+0x4000] ;  /* 0x004000004818783b */ /* 0x000f280000000200 */
[----:B------:R-:W1:Y:S04]  /*1530*/  LDSM.16.M88.4 R40, [R72+0x4200] ;  /* 0x004200004828783b */ /* 0x000e680000000200 */
[----:B------:R-:W5:Y:S04]  /*1540*/  LDSM.16.M88.4 R16, [R72+0x4400] ;  /* 0x004400004810783b */ /* 0x000f680000000200 */
[----:B------:R-:W5:Y:S01]  /*1550*/  LDSM.16.M88.4 R88, [R72+0x4600] ;  /* 0x004600004858783b */ /* 0x000f620000000200 */
[----:B0-----:R-:W-:-:S03]  /*1560*/  IMAD.WIDE R70, R11, 0x2, R110 ;  /* 0x000000020b467825 */ /* 0x001fc600078e026e */
[----:B------:R-:W0:Y:S01]  /*1570*/  LDSM.16.MT88.4 R64, [R9+0x2000] ;  /* 0x002000000940783b */ /* 0x000e220000004200 */
[----:B------:R-:W-:-:S03]  /*1580*/  IMAD.WIDE R4, R11, 0x2, R108 ;  /* 0x000000020b047825 */ /* 0x000fc600078e026c */
[----:B------:R0:W3:Y:S04]  /*1590*/  LDG.E.U16 R70, [R70.64] ;  /* 0x0000000646467981 */ /* 0x0000e8000c1e1500 */
[----:B------:R0:W3:Y:S04]  /*15a0*/  LDG.E.U16 R69, [R4.64] ;  /* 0x0000000604457981 */ /* 0x0000e8000c1e1500 */
[----:B------:R-:W0:Y:S04]  /*15b0*/  LDSM.16.MT88.4 R20, [R9+0x100] ;  /* 0x000100000914783b */ /* 0x000e280000004200 */
[----:B------:R-:W0:Y:S04]  /*15c0*/  LDSM.16.MT88.4 R92, [R9+0x2100] ;  /* 0x00210000095c783b */ /* 0x000e280000004200 */
[----:B------:R-:W0:Y:S01]  /*15d0*/  S2R R13, SR_TID.X ;  /* 0x00000000000d7919 */ /* 0x000e220000002100 */
[C---:B----4-:R-:W-:Y:S03]  /*15e0*/  HMMA.16816.F32 R80, R96.reuse, R24, RZ ;  /* 0x000000186050723c */ /* 0x050fe600000018ff */
[----:B------:R-:W-:Y:S05]  /*15f0*/  BAR.SYNC.DEFER_BLOCKING 0x0 ;  /* 0x0000000000007b1d */ /* 0x000fea0000010000 */
[C---:B-1----:R-:W-:Y:S08]  /*1600*/  HMMA.16816.F32 R76, R96.reuse, R40, RZ ;  /* 0x00000028604c723c */ /* 0x042ff000000018ff */
[C---:B-----5:R-:W-:Y:S08]  /*1610*/  HMMA.16816.F32 R84, R96.reuse, R16, RZ ;  /* 0x000000106054723c */ /* 0x060ff000000018ff */
[----:B------:R-:W-:Y:S08]  /*1620*/  HMMA.16816.F32 R96, R96, R88, RZ ;  /* 0x000000586060723c */ /* 0x000ff000000018ff */
[C---:B0-----:R-:W-:Y:S08]  /*1630*/  HMMA.16816.F32 R80, R64.reuse, R26, R80 ;  /* 0x0000001a4050723c */ /* 0x041ff00000001850 */
[C---:B------:R-:W-:Y:S08]  /*1640*/  HMMA.16816.F32 R76, R64.reuse, R42, R76 ;  /* 0x0000002a404c723c */ /* 0x040ff0000000184c */
[C---:B------:R-:W-:Y:S08]  /*1650*/  HMMA.16816.F32 R84, R64.reuse, R18, R84 ;  /* 0x000000124054723c */ /* 0x040ff00000001854 */
[----:B------:R-:W-:Y:S08]  /*1660*/  HMMA.16816.F32 R64, R64, R90, R96 ;  /* 0x0000005a4040723c */ /* 0x000ff00000001860 */
[C---:B------:R-:W-:Y:S08]  /*1670*/  HMMA.16816.F32 R96, R20.reuse, R24, RZ ;  /* 0x000000181460723c */ /* 0x040ff000000018ff */
[----:B------:R-:W-:Y:S11]  /*1680*/  HMMA.16816.F32 R100, R20, R40, RZ ;  /* 0x000000281464723c */ /* 0x000ff600000018ff */
[----:B------:R-:W-:Y:S05]  /*1690*/  @!UPT UIADD3 URZ, URZ, URZ, URZ ;  /* 0x0000003f3f3ff290 */ /* 0x000fea000fffe03f */
[----:B------:R-:W-:Y:S08]  /*16a0*/  HMMA.16816.F32 R24, R92, R26, R96 ;  /* 0x0000001a5c18723c */ /* 0x000ff00000001860 */
[----:B------:R-:W-:Y:S01]  /*16b0*/  HMMA.16816.F32 R96, R20, R16, RZ ;  /* 0x000000101460723c */ /* 0x000fe200000018ff */
[----:B------:R-:W-:-:S07]  /*16c0*/  LOP3.LUT R13, R13, 0x3, RZ, 0xc0, !PT ;  /* 0x000000030d0d7812 */ /* 0x000fce00078ec0ff */
[----:B------:R-:W-:Y:S01]  /*16d0*/  HMMA.16816.F32 R20, R20, R88, RZ ;  /* 0x000000581414723c */ /* 0x000fe200000018ff */
[----:B------:R-:W-:-:S07]  /*16e0*/  LEA R13, P0, R13, UR4, 0x1 ;  /* 0x000000040d0d7c11 */ /* 0x000fce000f8008ff */
[----:B------:R-:W-:Y:S01]  /*16f0*/  HMMA.16816.F32 R40, R92, R42, R100 ;  /* 0x0000002a5c28723c */ /* 0x000fe20000001864 */
[----:B------:R-:W-:-:S07]  /*1700*/  IADD3.X R5, RZ, UR5, RZ, P0, !PT ;  /* 0x00000005ff057c10 */ /* 0x000fce00087fe4ff */
[----:B------:R-:W-:Y:S01]  /*1710*/  HMMA.16816.F32 R16, R92, R18, R96 ;  /* 0x000000125c10723c */ /* 0x000fe20000001860 */
[----:B------:R-:W-:Y:S01]  /*1720*/  IADD3 R103, R8, 0x8, RZ ;  /* 0x0000000808677810 */ /* 0x000fe20007ffe0ff */
[----:B------:R-:W-:-:S06]  /*1730*/  FMUL R14, R79, c[0x0][0x188] ;  /* 0x000062004f0e7a20 */ /* 0x000fcc0000400000 */
[----:B------:R-:W-:Y:S01]  /*1740*/  HMMA.16816.F32 R20, R92, R90, R20 ;  /* 0x0000005a5c14723c */ /* 0x000fe20000001814 */
[----:B------:R-:W-:Y:S02]  /*1750*/  FMUL R84, R84, c[0x0][0x188] ;  /* 0x0000620054547a20 */ /* 0x000fe40000400000 */
[----:B------:R-:W-:Y:S02]  /*1760*/  FMUL R86, R86, c[0x0][0x188] ;  /* 0x0000620056567a20 */ /* 0x000fe40000400000 */
[----:B------:R-:W-:Y:S02]  /*1770*/  FMUL R85, R85, c[0x0][0x188] ;  /* 0x0000620055557a20 */ /* 0x000fe40000400000 */
[----:B------:R-:W-:-:S09]  /*1780*/  FMUL R87, R87, c[0x0][0x188] ;  /* 0x0000620057577a20 */ /* 0x000fd20000400000 */
[----:B------:R-:W-:Y:S02]  /*1790*/  FMUL R16, R16, c[0x0][0x188] ;  /* 0x0000620010107a20 */ /* 0x000fe40000400000 */
[----:B------:R-:W-:Y:S02]  /*17a0*/  FMUL R17, R17, c[0x0][0x188] ;  /* 0x0000620011117a20 */ /* 0x000fe40000400000 */
[----:B------:R-:W-:Y:S02]  /*17b0*/  FMUL R64, R64, c[0x0][0x188] ;  /* 0x0000620040407a20 */ /* 0x000fe40000400000 */
[----:B------:R-:W-:Y:S02]  /*17c0*/  FMUL R66, R66, c[0x0][0x188] ;  /* 0x0000620042427a20 */ /* 0x000fe40000400000 */
[----:B------:R-:W-:Y:S02]  /*17d0*/  FMUL R20, R20, c[0x0][0x188] ;  /* 0x0000620014147a20 */ /* 0x000fe40000400000 */
[----:B------:R-:W-:-:S02]  /*17e0*/  FMUL R79, R76, c[0x0][0x188] ;  /* 0x000062004c4f7a20 */ /* 0x000fc40000400000 */
[----:B------:R-:W-:Y:S02]  /*17f0*/  FMUL R80, R80, c[0x0][0x188] ;  /* 0x0000620050507a20 */ /* 0x000fe40000400000 */
[----:B------:R-:W-:Y:S02]  /*1800*/  FMUL R40, R40, c[0x0][0x188] ;  /* 0x0000620028287a20 */ /* 0x000fe40000400000 */
[----:B------:R-:W-:Y:S02]  /*1810*/  FMUL R83, R83, c[0x0][0x188] ;  /* 0x0000620053537a20 */ /* 0x000fe40000400000 */
[----:B------:R-:W-:Y:S01]  /*1820*/  FMUL R65, R65, c[0x0][0x188] ;  /* 0x0000620041417a20 */ /* 0x000fe20000400000 */
[----:B--2---:R0:W-:Y:S02]  /*1830*/  STS.U16 [R7+0x4200], R3 ;  /* 0x0042000307007388 */ /* 0x0041e40000000400 */
[----:B0-----:R-:W-:-:S04]  /*1840*/  IADD3 R3, P2, R13, 0x9, RZ ;  /* 0x000000090d037810 */ /* 0x001fc80007f5e0ff */
[C---:B------:R-:W-:Y:S01]  /*1850*/  ISETP.GT.U32.AND P4, PT, R3.reuse, R8, PT ;  /* 0x000000080300720c */ /* 0x040fe20003f84070 */
[----:B------:R-:W-:Y:S01]  /*1860*/  IMAD.X R4, RZ, RZ, R5, P2 ;  /* 0x000000ffff047224 */ /* 0x000fe200010e0605 */
[C---:B------:R-:W-:Y:S02]  /*1870*/  ISETP.GT.U32.AND P1, PT, R3.reuse, R103, PT ;  /* 0x000000670300720c */ /* 0x040fe40003f24070 */
[C---:B------:R-:W-:Y:S02]  /*1880*/  ISETP.GT.U32.AND P3, PT, R3.reuse, R124, PT ;  /* 0x0000007c0300720c */ /* 0x040fe40003f64070 */
[----:B------:R-:W-:Y:S01]  /*1890*/  ISETP.GT.U32.AND P0, PT, R3, R125, PT ;  /* 0x0000007d0300720c */ /* 0x000fe20003f04070 */
[----:B------:R-:W-:Y:S01]  /*18a0*/  FMUL R3, R77, c[0x0][0x188] ;  /* 0x000062004d037a20 */ /* 0x000fe20000400000 */
[----:B------:R-:W-:Y:S02]  /*18b0*/  IADD3 R15, P2, R13, 0x10, RZ ;  /* 0x000000100d0f7810 */ /* 0x000fe40007f5e0ff */
[----:B------:R-:W-:-:S02]  /*18c0*/  ISETP.GT.U32.AND.EX P4, PT, R4, RZ, PT, P4 ;  /* 0x000000ff0400720c */ /* 0x000fc40003f84140 */
[----:B------:R-:W-:Y:S02]  /*18d0*/  ISETP.GT.U32.AND.EX P1, PT, R4, RZ, PT, P1 ;  /* 0x000000ff0400720c */ /* 0x000fe40003f24110 */
[----:B------:R-:W-:Y:S02]  /*18e0*/  FSEL R3, R3, -INF , !P4 ;  /* 0xff80000003037808 */ /* 0x000fe40006000000 */
[----:B------:R-:W-:Y:S02]  /*18f0*/  IADD3.X R10, RZ, R5, RZ, P2, !PT ;  /* 0x00000005ff0a7210 */ /* 0x000fe400017fe4ff */
[C---:B------:R-:W-:Y:S02]  /*1900*/  ISETP.GT.U32.AND P5, PT, R15.reuse, R8, PT ;  /* 0x000000080f00720c */ /* 0x040fe40003fa4070 */
[C---:B------:R-:W-:Y:S02]  /*1910*/  ISETP.GT.U32.AND P6, PT, R15.reuse, R103, PT ;  /* 0x000000670f00720c */ /* 0x040fe40003fc4070 */
[----:B------:R-:W-:-:S02]  /*1920*/  ISETP.GT.U32.AND P4, PT, R15, R124, PT ;  /* 0x0000007c0f00720c */ /* 0x000fc40003f84070 */
[----:B------:R-:W-:Y:S01]  /*1930*/  ISETP.GT.U32.AND P2, PT, R15, R125, PT ;  /* 0x0000007d0f00720c */ /* 0x000fe20003f44070 */
[----:B------:R-:W-:Y:S01]  /*1940*/  FMUL R15, R41, c[0x0][0x188] ;  /* 0x00006200290f7a20 */ /* 0x000fe20000400000 */
[----:B------:R-:W-:Y:S02]  /*1950*/  ISETP.GT.U32.AND.EX P3, PT, R4, RZ, PT, P3 ;  /* 0x000000ff0400720c */ /* 0x000fe40003f64130 */
[----:B------:R-:W-:Y:S02]  /*1960*/  FSEL R14, R14, -INF , !P1 ;  /* 0xff8000000e0e7808 */ /* 0x000fe40004800000 */
[----:B------:R-:W-:Y:S02]  /*1970*/  IADD3 R71, P1, R13, 0x11, RZ ;  /* 0x000000110d477810 */ /* 0x000fe40007f3e0ff */
[C---:B------:R-:W-:Y:S02]  /*1980*/  ISETP.GT.U32.AND.EX P5, PT, R10.reuse, RZ, PT, P5 ;  /* 0x000000ff0a00720c */ /* 0x040fe40003fa4150 */
[----:B------:R-:W-:Y:S01]  /*1990*/  ISETP.GT.U32.AND.EX P4, PT, R10, RZ, PT, P4 ;  /* 0x000000ff0a00720c */ /* 0x000fe20003f84140 */
[----:B---3--:R0:W-:Y:S01]  /*19a0*/  STS.U16 [R7+0x4000], R74 ;  /* 0x0040004a07007388 */ /* 0x0081e20000000400 */
[----:B------:R-:W-:-:S02]  /*19b0*/  FSEL R15, R15, -INF , !P3 ;  /* 0xff8000000f0f7808 */ /* 0x000fc40005800000 */
[----:B------:R-:W-:Y:S02]  /*19c0*/  ISETP.GT.U32.AND.EX P6, PT, R10, RZ, PT, P6 ;  /* 0x000000ff0a00720c */ /* 0x000fe40003fc4160 */
[C---:B------:R-:W-:Y:S02]  /*19d0*/  ISETP.GT.U32.AND P3, PT, R71.reuse, R8, PT ;  /* 0x000000084700720c */ /* 0x040fe40003f64070 */
[----:B------:R-:W-:Y:S02]  /*19e0*/  IADD3.X R41, RZ, R5, RZ, P1, !PT ;  /* 0x00000005ff297210 */ /* 0x000fe40000ffe4ff */
[----:B------:R-:W-:Y:S01]  /*19f0*/  FSEL R90, R84, -INF , !P5 ;  /* 0xff800000545a7808 */ /* 0x000fe20006800000 */
[----:B0-----:R-:W-:Y:S01]  /*1a00*/  FMUL R74, R82, c[0x0][0x188] ;  /* 0x00006200524a7a20 */ /* 0x001fe20000400000 */
[----:B------:R-:W-:Y:S02]  /*1a10*/  ISETP.GT.U32.AND P5, PT, R71, R103, PT ;  /* 0x000000674700720c */ /* 0x000fe40003fa4070 */
[----:B------:R-:W-:-:S02]  /*1a20*/  FSEL R82, R16, -INF , !P4 ;  /* 0xff80000010527808 */ /* 0x000fc40006000000 */
[----:B------:R-:W-:Y:S02]  /*1a30*/  IADD3 R73, P4, R13, 0x18, RZ ;  /* 0x000000180d497810 */ /* 0x000fe40007f9e0ff */
[----:B------:R-:W-:Y:S02]  /*1a40*/  FSEL R88, R86, -INF , !P6 ;  /* 0xff80000056587808 */ /* 0x000fe40007000000 */
[----:B------:R-:W-:Y:S02]  /*1a50*/  ISETP.GT.U32.AND.EX P3, PT, R41, RZ, PT, P3 ;  /* 0x000000ff2900720c */ /* 0x000fe40003f64130 */
[----:B------:R-:W-:Y:S02]  /*1a60*/  ISETP.GT.U32.AND P6, PT, R71, R124, PT ;  /* 0x0000007c4700720c */ /* 0x000fe40003fc4070 */
[----:B------:R-:W-:Y:S01]  /*1a70*/  ISETP.GT.U32.AND.EX P5, PT, R41, RZ, PT, P5 ;  /* 0x000000ff2900720c */ /* 0x000fe20003fa4150 */
[----:B------:R-:W-:Y:S01]  /*1a80*/  IMAD.X R16, RZ, RZ, R5, P4 ;  /* 0x000000ffff107224 */ /* 0x000fe200020e0605 */
[----:B------:R-:W-:-:S02]  /*1a90*/  FSEL R89, R85, -INF , !P3 ;  /* 0xff80000055597808 */ /* 0x000fc40005800000 */
[----:B------:R-:W-:Y:S02]  /*1aa0*/  ISETP.GT.U32.AND P3, PT, R73, R8, PT ;  /* 0x000000084900720c */ /* 0x000fe40003f64070 */
[----:B------:R-:W-:Y:S02]  /*1ab0*/  ISETP.GT.U32.AND.EX P6, PT, R41, RZ, PT, P6 ;  /* 0x000000ff2900720c */ /* 0x000fe40003fc4160 */
[----:B------:R-:W-:Y:S02]  /*1ac0*/  FSEL R87, R87, -INF , !P5 ;  /* 0xff80000057577808 */ /* 0x000fe40006800000 */
[----:B------:R-:W-:Y:S02]  /*1ad0*/  ISETP.GT.U32.AND P4, PT, R73, R124, PT ;  /* 0x0000007c4900720c */ /* 0x000fe40003f84070 */
[----:B------:R-:W-:Y:S01]  /*1ae0*/  ISETP.GT.U32.AND P1, PT, R71, R125, PT ;  /* 0x0000007d4700720c */ /* 0x000fe20003f24070 */
[----:B------:R-:W-:Y:S01]  /*1af0*/  FMUL R71, R81, c[0x0][0x188] ;  /* 0x0000620051477a20 */ /* 0x000fe20000400000 */
[----:B------:R-:W-:-:S02]  /*1b00*/  ISETP.GT.U32.AND P5, PT, R73, R103, PT ;  /* 0x000000674900720c */ /* 0x000fc40003fa4070 */
[C---:B------:R-:W-:Y:S02]  /*1b10*/  ISETP.GT.U32.AND.EX P3, PT, R16.reuse, RZ, PT, P3 ;  /* 0x000000ff1000720c */ /* 0x040fe40003f64130 */
[----:B------:R-:W-:Y:S02]  /*1b20*/  FSEL R81, R17, -INF , !P6 ;  /* 0xff80000011517808 */ /* 0x000fe40007000000 */
[----:B------:R-:W-:Y:S02]  /*1b30*/  IADD3 R75, P6, R13, 0x8, RZ ;  /* 0x000000080d4b7810 */ /* 0x000fe40007fde0ff */
[C---:B------:R-:W-:Y:S02]  /*1b40*/  ISETP.GT.U32.AND.EX P4, PT, R16.reuse, RZ, PT, P4 ;  /* 0x000000ff1000720c */ /* 0x040fe40003f84140 */
[----:B------:R-:W-:Y:S01]  /*1b50*/  ISETP.GT.U32.AND.EX P5, PT, R16, RZ, PT, P5 ;  /* 0x000000ff1000720c */ /* 0x000fe20003fa4150 */
[----:B------:R-:W-:Y:S01]  /*1b60*/  FMUL R77, R78, c[0x0][0x188] ;  /* 0x000062004e4d7a20 */ /* 0x000fe20000400000 */
[----:B------:R-:W-:-:S02]  /*1b70*/  FSEL R86, R64, -INF , !P3 ;  /* 0xff80000040567808 */ /* 0x000fc40005800000 */
[-C--:B------:R-:W-:Y:S02]  /*1b80*/  ISETP.GT.U32.AND P3, PT, R75, R8.reuse, PT ;  /* 0x000000084b00720c */ /* 0x080fe40003f64070 */
[----:B------:R-:W-:Y:S02]  /*1b90*/  IADD3.X R76, RZ, R5, RZ, P6, !PT ;  /* 0x00000005ff4c7210 */ /* 0x000fe400037fe4ff */
[----:B------:R-:W-:Y:S02]  /*1ba0*/  FSEL R78, R20, -INF , !P4 ;  /* 0xff800000144e7808 */ /* 0x000fe40006000000 */
[----:B------:R-:W-:Y:S02]  /*1bb0*/  FSEL R84, R66, -INF , !P5 ;  /* 0xff80000042547808 */ /* 0x000fe40006800000 */
[CC--:B------:R-:W-:Y:S02]  /*1bc0*/  ISETP.GT.U32.AND P6, PT, R13.reuse, R8.reuse, PT ;  /* 0x000000080d00720c */ /* 0x0c0fe40003fc4070 */
[----:B------:R-:W-:-:S02]  /*1bd0*/  ISETP.GE.U32.AND P4, PT, R13, R8, PT ;  /* 0x000000080d00720c */ /* 0x000fc40003f86070 */
[----:B------:R-:W-:Y:S02]  /*1be0*/  ISETP.GT.U32.AND P5, PT, R75, R124, PT ;  /* 0x0000007c4b00720c */ /* 0x000fe40003fa4070 */
[C---:B------:R-:W-:Y:S02]  /*1bf0*/  ISETP.GT.U32.AND.EX P3, PT, R76.reuse, RZ, PT, P3 ;  /* 0x000000ff4c00720c */ /* 0x040fe40003f64130 */
[C---:B------:R-:W-:Y:S02]  /*1c00*/  ISETP.GT.U32.AND.EX P6, PT, R5.reuse, RZ, PT, P6 ;  /* 0x000000ff0500720c */ /* 0x040fe40003fc4160 */
[----:B------:R-:W-:Y:S02]  /*1c10*/  ISETP.GE.U32.AND.EX P4, PT, R5, RZ, PT, P4 ;  /* 0x000000ff0500720c */ /* 0x000fe40003f86140 */
[----:B------:R-:W-:Y:S02]  /*1c20*/  ISETP.GT.U32.AND.EX P5, PT, R76, RZ, PT, P5 ;  /* 0x000000ff4c00720c */ /* 0x000fe40003fa4150 */
[----:B------:R-:W-:-:S02]  /*1c30*/  FSEL R17, R79, -INF , !P3 ;  /* 0xff8000004f117808 */ /* 0x000fc40005800000 */
[----:B------:R-:W-:Y:S02]  /*1c40*/  FSEL R80, R80, -INF , !P6 ;  /* 0xff80000050507808 */ /* 0x000fe40007000000 */
[----:B------:R-:W-:Y:S02]  /*1c50*/  FSEL R79, R71, -INF , !P4 ;  /* 0xff800000474f7808 */ /* 0x000fe40006000000 */
[----:B------:R-:W-:Y:S02]  /*1c60*/  FSEL R40, R40, -INF , !P5 ;  /* 0xff80000028287808 */ /* 0x000fe40006800000 */
[----:B------:R-:W-:Y:S01]  /*1c70*/  FSEL R64, R77, -INF , !P6 ;  /* 0xff8000004d407808 */ /* 0x000fe20007000000 */
[----:B------:R-:W-:Y:S01]  /*1c80*/  FMUL R20, R24, c[0x0][0x188] ;  /* 0x0000620018147a20 */ /* 0x000fe20000400000 */
[CC--:B------:R-:W-:Y:S02]  /*1c90*/  ISETP.GT.U32.AND P3, PT, R13.reuse, R103.reuse, PT ;  /* 0x000000670d00720c */ /* 0x0c0fe40003f64070 */
[----:B------:R-:W-:-:S02]  /*1ca0*/  ISETP.GE.U32.AND P5, PT, R13, R103, PT ;  /* 0x000000670d00720c */ /* 0x000fc40003fa6070 */
[----:B------:R-:W-:Y:S02]  /*1cb0*/  ISETP.GT.U32.AND P6, PT, R13, R124, PT ;  /* 0x0000007c0d00720c */ /* 0x000fe40003fc4070 */
[----:B------:R-:W-:Y:S02]  /*1cc0*/  FMNMX R24, R80, R79, !PT ;  /* 0x0000004f50187209 */ /* 0x000fe40007800000 */
[C---:B------:R-:W-:Y:S02]  /*1cd0*/  ISETP.GT.U32.AND.EX P3, PT, R5.reuse, RZ, PT, P3 ;  /* 0x000000ff0500720c */ /* 0x040fe40003f64130 */
[C---:B------:R-:W-:Y:S02]  /*1ce0*/  ISETP.GE.U32.AND.EX P5, PT, R5.reuse, RZ, PT, P5 ;  /* 0x000000ff0500720c */ /* 0x040fe40003fa6150 */
[----:B------:R-:W-:Y:S02]  /*1cf0*/  ISETP.GT.U32.AND.EX P6, PT, R5, RZ, PT, P6 ;  /* 0x000000ff0500720c */ /* 0x000fe40003fc4160 */
[----:B------:R-:W-:-:S02]  /*1d00*/  FMNMX R24, R17, R24, !PT ;  /* 0x0000001811187209 */ /* 0x000fc40007800000 */
[----:B------:R-:W-:Y:S02]  /*1d10*/  FSEL R66, R74, -INF , !P3 ;  /* 0xff8000004a427808 */ /* 0x000fe40005800000 */
[----:B------:R-:W-:Y:S02]  /*1d20*/  FSEL R71, R83, -INF , !P5 ;  /* 0xff80000053477808 */ /* 0x000fe40006800000 */
[----:B------:R-:W-:Y:S02]  /*1d30*/  FSEL R20, R20, -INF , !P6 ;  /* 0xff80000014147808 */ /* 0x000fe40007000000 */
[C---:B------:R-:W-:Y:S02]  /*1d40*/  ISETP.GE.U32.AND P4, PT, R13.reuse, R124, PT ;  /* 0x0000007c0d00720c */ /* 0x040fe40003f86070 */
[C---:B------:R-:W-:Y:S02]  /*1d50*/  ISETP.GT.U32.AND P3, PT, R13.reuse, R125, PT ;  /* 0x0000007d0d00720c */ /* 0x040fe40003f64070 */
[----:B------:R-:W-:-:S02]  /*1d60*/  IADD3 R91, P6, R13, 0x19, RZ ;  /* 0x000000190d5b7810 */ /* 0x000fc40007fde0ff */
[----:B------:R-:W-:Y:S02]  /*1d70*/  ISETP.GE.U32.AND P5, PT, R13, R125, PT ;  /* 0x0000007d0d00720c */ /* 0x000fe40003fa6070 */
[----:B------:R-:W-:Y:S02]  /*1d80*/  FMNMX R13, R3, R24, !PT ;  /* 0x00000018030d7209 */ /* 0x000fe40007800000 */
[----:B------:R-:W-:Y:S02]  /*1d90*/  IADD3.X R74, RZ, R5, RZ, P6, !PT ;  /* 0x00000005ff4a7210 */ /* 0x000fe400037fe4ff */
[----:B------:R-:W-:Y:S02]  /*1da0*/  FMNMX R24, R90, R13, !PT ;  /* 0x0000000d5a187209 */ /* 0x000fe40007800000 */
[----:B------:R-:W-:Y:S02]  /*1db0*/  FMNMX R13, R66, R71, !PT ;  /* 0x00000047420d7209 */ /* 0x000fe40007800000 */
[----:B------:R-:W-:-:S02]  /*1dc0*/  ISETP.GT.U32.AND P6, PT, R91, R8, PT ;  /* 0x000000085b00720c */ /* 0x000fc40003fc4070 */
[----:B------:R-:W-:Y:S02]  /*1dd0*/  FMNMX R13, R64, R13, !PT ;  /* 0x0000000d400d7209 */ /* 0x000fe40007800000 */
[----:B------:R-:W-:Y:S02]  /*1de0*/  ISETP.GT.U32.AND.EX P6, PT, R74, RZ, PT, P6 ;  /* 0x000000ff4a00720c */ /* 0x000fe40003fc4160 */
[----:B------:R-:W-:Y:S02]  /*1df0*/  FMNMX R77, R89, R24, !PT ;  /* 0x00000018594d7209 */ /* 0x000fe40007800000 */
[----:B------:R-:W-:Y:S02]  /*1e00*/  FMNMX R13, R14, R13, !PT ;  /* 0x0000000d0e0d7209 */ /* 0x000fe40007800000 */
[----:B------:R-:W-:Y:S02]  /*1e10*/  FSEL R85, R65, -INF , !P6 ;  /* 0xff80000041557808 */ /* 0x000fe40007000000 */
[----:B------:R-:W-:-:S02]  /*1e20*/  FMNMX R92, R86, R77, !PT ;  /* 0x0000004d565c7209 */ /* 0x000fc40007800000 */
[----:B------:R-:W-:Y:S02]  /*1e30*/  FMNMX R24, R88, R13, !PT ;  /* 0x0000000d58187209 */ /* 0x000fe40007800000 */
[----:B------:R-:W-:Y:S02]  /*1e40*/  FMNMX R13, R85, R92, !PT ;  /* 0x0000005c550d7209 */ /* 0x000fe40007800000 */
[----:B------:R-:W-:-:S03]  /*1e50*/  ISETP.GT.U32.AND P6, PT, R91, R103, PT ;  /* 0x000000675b00720c */ /* 0x000fc60003fc4070 */
[----:B------:R-:W0:Y:S01]  /*1e60*/  SHFL.BFLY PT, R92, R13, 0x2, 0x1f ;  /* 0x0c401f000d5c7f89 */ /* 0x000e2200000e0000 */
[----:B------:R-:W-:Y:S01]  /*1e70*/  FMUL R67, R67, c[0x0][0x188] ;  /* 0x0000620043437a20 */ /* 0x000fe20000400000 */
[----:B------:R-:W-:Y:S02]  /*1e80*/  ISETP.GT.U32.AND.EX P6, PT, R74, RZ, PT, P6 ;  /* 0x000000ff4a00720c */ /* 0x000fe40003fc4160 */
[----:B------:R-:W-:Y:S02]  /*1e90*/  FMNMX R65, R87, R24, !PT ;  /* 0x0000001857417209 */ /* 0x000fe40007800000 */
[----:B------:R-:W-:Y:S02]  /*1ea0*/  FSEL R83, R67, -INF , !P6 ;  /* 0xff80000043537808 */ /* 0x000fe40007000000 */
[----:B------:R-:W-:Y:S01]  /*1eb0*/  FMNMX R24, R84, R65, !PT ;  /* 0x0000004154187209 */ /* 0x000fe20007800000 */
[----:B------:R-:W-:Y:S01]  /*1ec0*/  FMUL R65, R25, c[0x0][0x188] ;  /* 0x0000620019417a20 */ /* 0x000fe20000400000 */
[----:B------:R-:W-:-:S02]  /*1ed0*/  ISETP.GT.U32.AND.EX P3, PT, R5, RZ, PT, P3 ;  /* 0x000000ff0500720c */ /* 0x000fc40003f64130 */
[----:B------:R-:W-:Y:S01]  /*1ee0*/  FMNMX R25, R83, R24, !PT ;  /* 0x0000001853197209 */ /* 0x000fe20007800000 */
[----:B------:R-:W-:Y:S01]  /*1ef0*/  FMUL R24, R26, c[0x0][0x188] ;  /* 0x000062001a187a20 */ /* 0x000fe20000400000 */
[----:B------:R-:W-:-:S04]  /*1f00*/  ISETP.GE.U32.AND.EX P4, PT, R5, RZ, PT, P4 ;  /* 0x000000ff0500720c */ /* 0x000fc80003f86140 */
[----:B------:R-:W-:Y:S02]  /*1f10*/  FSEL R24, R24, -INF , !P3 ;  /* 0xff80000018187808 */ /* 0x000fe40005800000 */
[----:B------:R-:W-:Y:S01]  /*1f20*/  ISETP.GT.U32.AND P3, PT, R91, R124, PT ;  /* 0x0000007c5b00720c */ /* 0x000fe20003f64070 */
[----:B------:R-:W-:Y:S01]  /*1f30*/  FMUL R21, R21, c[0x0][0x188] ;  /* 0x0000620015157a20 */ /* 0x000fe20000400000 */
[----:B------:R-:W-:Y:S02]  /*1f40*/  FSEL R65, R65, -INF , !P4 ;  /* 0xff80000041417808 */ /* 0x000fe40006000000 */
[----:B0-----:R-:W-:Y:S02]  /*1f50*/  FMNMX R92, R13, R92, !PT ;  /* 0x0000005c0d5c7209 */ /* 0x001fe40007800000 */
[----:B------:R-:W-:Y:S02]  /*1f60*/  ISETP.GT.U32.AND.EX P3, PT, R74, RZ, PT, P3 ;  /* 0x000000ff4a00720c */ /* 0x000fe40003f64130 */
[----:B------:R-:W-:-:S02]  /*1f70*/  ISETP.GE.U32.AND.EX P5, PT, R5, RZ, PT, P5 ;  /* 0x000000ff0500720c */ /* 0x000fc40003fa6150 */
[----:B------:R-:W-:Y:S02]  /*1f80*/  FSEL R77, R21, -INF , !P3 ;  /* 0xff800000154d7808 */ /* 0x000fe40005800000 */
[----:B------:R-:W-:Y:S01]  /*1f90*/  FMNMX R5, R20, R65, !PT ;  /* 0x0000004114057209 */ /* 0x000fe20007800000 */
[----:B------:R-:W0:Y:S01]  /*1fa0*/  SHFL.BFLY PT, R21, R92, 0x1, 0x1f ;  /* 0x0c201f005c157f89 */ /* 0x000e2200000e0000 */
[----:B------:R-:W-:Y:S02]  /*1fb0*/  ISETP.GT.U32.AND.EX P0, PT, R4, RZ, PT, P0 ;  /* 0x000000ff0400720c */ /* 0x000fe40003f04100 */
[----:B------:R-:W-:Y:S01]  /*1fc0*/  FMNMX R4, R40, R5, !PT ;  /* 0x0000000528047209 */ /* 0x000fe20007800000 */
[----:B------:R-:W1:Y:S03]  /*1fd0*/  SHFL.BFLY PT, R94, R25, 0x2, 0x1f ;  /* 0x0c401f00195e7f89 */ /* 0x000e6600000e0000 */
[----:B------:R-:W-:-:S04]  /*1fe0*/  FMNMX R5, R15, R4, !PT ;  /* 0x000000040f057209 */ /* 0x000fc80007800000 */
[----:B------:R-:W-:-:S04]  /*1ff0*/  FMNMX R4, R82, R5, !PT ;  /* 0x0000000552047209 */ /* 0x000fc80007800000 */
[----:B------:R-:W-:Y:S01]  /*2000*/  FMNMX R5, R81, R4, !PT ;  /* 0x0000000451057209 */ /* 0x000fe20007800000 */
[----:B------:R-:W-:Y:S01]  /*2010*/  FMUL R27, R27, c[0x0][0x188] ;  /* 0x000062001b1b7a20 */ /* 0x000fe20000400000 */
[----:B------:R-:W-:Y:S02]  /*2020*/  ISETP.GT.U32.AND P4, PT, R75, R125, PT ;  /* 0x0000007d4b00720c */ /* 0x000fe40003f84070 */
[----:B------:R-:W-:Y:S01]  /*2030*/  FMNMX R4, R78, R5, !PT ;  /* 0x000000054e047209 */ /* 0x000fe20007800000 */
[----:B------:R-:W-:Y:S01]  /*2040*/  FMUL R26, R42, c[0x0][0x188] ;  /* 0x000062002a1a7a20 */ /* 0x000fe20000400000 */
[----:B------:R-:W-:Y:S02]  /*2050*/  ISETP.GT.U32.AND.EX P4, PT, R76, RZ, PT, P4 ;  /* 0x000000ff4c00720c */ /* 0x000fe40003f84140 */
[----:B------:R-:W-:Y:S01]  /*2060*/  FMNMX R4, R77, R4, !PT ;  /* 0x000000044d047209 */ /* 0x000fe20007800000 */
[----:B------:R-:W-:Y:S01]  /*2070*/  FMUL R76, R22, c[0x0][0x188] ;  /* 0x00006200164c7a20 */ /* 0x000fe20000400000 */
[----:B0-----:R-:W-:Y:S01]  /*2080*/  FMNMX R21, R92, R21, !PT ;  /* 0x000000155c157209 */ /* 0x001fe20007800000 */
[----:B------:R-:W-:Y:S01]  /*2090*/  FMUL R5, R19, c[0x0][0x188] ;  /* 0x0000620013057a20 */ /* 0x000fe20000400000 */
[----:B------:R-:W-:Y:S01]  /*20a0*/  FSEL R22, R27, -INF , !P5 ;  /* 0xff8000001b167808 */ /* 0x000fe20006800000 */
[----:B------:R-:W0:Y:S01]  /*20b0*/  SHFL.BFLY PT, R19, R4, 0x2, 0x1f ;  /* 0x0c401f0004137f89 */ /* 0x000e2200000e0000 */
[----:B------:R-:W-:-:S02]  /*20c0*/  ISETP.GT.U32.AND.EX P2, PT, R10, RZ, PT, P2 ;  /* 0x000000ff0a00720c */ /* 0x000fc40003f44120 */
[----:B-1----:R-:W-:Y:S01]  /*20d0*/  FMNMX R94, R25, R94, !PT ;  /* 0x0000005e195e7209 */ /* 0x002fe20007800000 */
[----:B------:R-:W-:Y:S01]  /*20e0*/  FMUL R25, R43, c[0x0][0x188] ;  /* 0x000062002b197a20 */ /* 0x000fe20000400000 */
[----:B------:R-:W-:Y:S02]  /*20f0*/  FMNMX R10, R21, R0, !PT ;  /* 0x00000000150a7209 */ /* 0x000fe40007800000 */
[----:B------:R-:W-:Y:S02]  /*2100*/  FSEL R26, R26, -INF , !P4 ;  /* 0xff8000001a1a7808 */ /* 0x000fe40006000000 */
[----:B------:R-:W-:Y:S01]  /*2110*/  FMNMX R21, R24, R22, !PT ;  /* 0x0000001618157209 */ /* 0x000fe20007800000 */
[----:B------:R-:W-:Y:S01]  /*2120*/  FMUL R18, R18, c[0x0][0x188] ;  /* 0x0000620012127a20 */ /* 0x000fe20000400000 */
[----:B------:R-:W-:Y:S01]  /*2130*/  ISETP.GT.U32.AND P6, PT, R73, R125, PT ;  /* 0x0000007d4900720c */ /* 0x000fe20003fc4070 */
[----:B------:R-:W-:Y:S01]  /*2140*/  FADD R80, R80, -R10 ;  /* 0x8000000a50507221 */ /* 0x000fe20000000000 */
[----:B------:R-:W-:-:S02]  /*2150*/  FSEL R25, R25, -INF , !P0 ;  /* 0xff80000019197808 */ /* 0x000fc40004000000 */
[----:B------:R-:W-:Y:S01]  /*2160*/  FMNMX R42, R26, R21, !PT ;  /* 0x000000151a2a7209 */ /* 0x000fe20007800000 */
[--C-:B------:R-:W-:Y:S01]  /*2170*/  FADD R79, R79, -R10.reuse ;  /* 0x8000000a4f4f7221 */ /* 0x100fe20000000000 */
[----:B------:R-:W-:Y:S01]  /*2180*/  ISETP.GT.U32.AND.EX P6, PT, R16, RZ, PT, P6 ;  /* 0x000000ff1000720c */ /* 0x000fe20003fc4160 */
[----:B------:R-:W-:Y:S01]  /*2190*/  FMUL R16, R80, 1.4426950216293334961 ;  /* 0x3fb8aa3b50107820 */ /* 0x000fe20000400000 */
[----:B------:R-:W-:Y:S02]  /*21a0*/  ISETP.GT.U32.AND.EX P1, PT, R41, RZ, PT, P1 ;  /* 0x000000ff2900720c */ /* 0x000fe40003f24110 */
[----:B------:R-:W-:Y:S02]  /*21b0*/  FSEL R80, R18, -INF , !P2 ;  /* 0xff80000012507808 */ /* 0x000fe40005000000 */
[----:B------:R-:W-:Y:S01]  /*21c0*/  FMNMX R21, R25, R42, !PT ;  /* 0x0000002a19157209 */ /* 0x000fe20007800000 */
[----:B------:R-:W-:Y:S01]  /*21d0*/  FMUL R27, R79, 1.4426950216293334961 ;  /* 0x3fb8aa3b4f1b7820 */ /* 0x000fe20000400000 */
[----:B------:R-:W-:Y:S01]  /*21e0*/  ISETP.GT.U32.AND P3, PT, R91, R125, PT ;  /* 0x0000007d5b00720c */ /* 0x000fe20003f64070 */
[----:B------:R-:W-:Y:S01]  /*21f0*/  FMUL R23, R23, c[0x0][0x188] ;  /* 0x0000620017177a20 */ /* 0x000fe20000400000 */
[----:B------:R-:W-:Y:S01]  /*2200*/  FSEL R79, R5, -INF , !P1 ;  /* 0xff800000054f7808 */ /* 0x000fe20004800000 */
[----:B------:R-:W-:Y:S01]  /*2210*/  FADD R5, R17, -R10 ;  /* 0x8000000a11057221 */ /* 0x000fe20000000000 */
[----:B------:R-:W-:-:S02]  /*2220*/  FMNMX R18, R80, R21, !PT ;  /* 0x0000001550127209 */ /* 0x000fc40007800000 */
[----:B------:R-:W-:Y:S01]  /*2230*/  ISETP.GT.U32.AND.EX P3, PT, R74, RZ, PT, P3 ;  /* 0x000000ff4a00720c */ /* 0x000fe20003f64130 */
[----:B------:R-:W-:Y:S01]  /*2240*/  FMUL R41, R5, 1.4426950216293334961 ;  /* 0x3fb8aa3b05297820 */ /* 0x000fe20000400000 */
[----:B------:R-:W-:Y:S02]  /*2250*/  FSEL R76, R76, -INF , !P6 ;  /* 0xff8000004c4c7808 */ /* 0x000fe40007000000 */
[----:B------:R-:W-:Y:S02]  /*2260*/  FMNMX R21, R79, R18, !PT ;  /* 0x000000124f157209 */ /* 0x000fe40007800000 */
[----:B------:R-:W-:Y:S01]  /*2270*/  FSEL R5, R23, -INF , !P3 ;  /* 0xff80000017057808 */ /* 0x000fe20005800000 */
[----:B------:R-:W-:Y:S01]  /*2280*/  FADD R23, R3, -R10 ;  /* 0x8000000a03177221 */ /* 0x000fe20000000000 */
[----:B------:R-:W-:Y:S02]  /*2290*/  FMNMX R18, R76, R21, !PT ;  /* 0x000000154c127209 */ /* 0x000fe40007800000 */
[----:B0-----:R-:W-:Y:S01]  /*22a0*/  FMNMX R21, R4, R19, !PT ;  /* 0x0000001304157209 */ /* 0x001fe20007800000 */
[----:B------:R-:W-:Y:S01]  /*22b0*/  FMUL R4, R23, 1.4426950216293334961 ;  /* 0x3fb8aa3b17047820 */ /* 0x000fe20000400000 */
[----:B------:R-:W-:-:S05]  /*22c0*/  FMNMX R23, R5, R18, !PT ;  /* 0x0000001205177209 */ /* 0x000fca0007800000 */
[----:B------:R-:W0:Y:S04]  /*22d0*/  SHFL.BFLY PT, R42, R23, 0x2, 0x1f ;  /* 0x0c401f00172a7f89 */ /* 0x000e2800000e0000 */
[----:B------:R-:W1:Y:S04]  /*22e0*/  SHFL.BFLY PT, R13, R94, 0x1, 0x1f ;  /* 0x0c201f005e0d7f89 */ /* 0x000e6800000e0000 */
[----:B------:R-:W2:Y:S04]  /*22f0*/  SHFL.BFLY PT, R74, R21, 0x1, 0x1f ;  /* 0x0c201f00154a7f89 */ /* 0x000ea800000e0000 */
[----:B------:R-:W-:Y:S04]  /*2300*/  STS.U16 [R7+0x4400], R70 ;  /* 0x0044004607007388 */ /* 0x000fe80000000400 */
[----:B------:R-:W-:Y:S01]  /*2310*/  STS.U16 [R7+0x4600], R69 ;  /* 0x0046004507007388 */ /* 0x000fe20000000400 */
[----:B0-----:R-:W-:-:S02]  /*2320*/  FMNMX R42, R23, R42, !PT ;  /* 0x0000002a172a7209 */ /* 0x001fc40007800000 */
[----:B-1----:R-:W-:-:S03]  /*2330*/  FMNMX R13, R94, R13, !PT ;  /* 0x0000000d5e0d7209 */ /* 0x002fc60007800000 */
[----:B------:R-:W0:Y:S01]  /*2340*/  SHFL.BFLY PT, R23, R42, 0x1, 0x1f ;  /* 0x0c201f002a177f89 */ /* 0x000e2200000e0000 */
[----:B------:R-:W-:Y:S02]  /*2350*/  FMNMX R13, R13, R2, !PT ;  /* 0x000000020d0d7209 */ /* 0x000fe40007800000 */
[----:B--2---:R-:W-:-:S03]  /*2360*/  FMNMX R21, R21, R74, !PT ;  /* 0x0000004a15157209 */ /* 0x004fc60007800000 */
[----:B------:R-:W-:-:S04]  /*2370*/  FADD R14, R14, -R13 ;  /* 0x8000000d0e0e7221 */ /* 0x000fc80000000000 */
[----:B------:R-:W-:Y:S01]  /*2380*/  FMUL R75, R14, 1.4426950216293334961 ;  /* 0x3fb8aa3b0e4b7820 */ /* 0x000fe20000400000 */
[----:B------:R-:W-:Y:S01]  /*2390*/  FMNMX R14, R21, R68, !PT ;  /* 0x00000044150e7209 */ /* 0x000fe20007800000 */
[----:B------:R-:W-:-:S04]  /*23a0*/  FADD R2, -R13, R2 ;  /* 0x000000020d027221 */ /* 0x000fc80000000100 */
[--C-:B------:R-:W-:Y:S02]  /*23b0*/  FADD R15, R15, -R14.reuse ;  /* 0x8000000e0f0f7221 */ /* 0x100fe40000000000 */
[----:B------:R-:W-:Y:S02]  /*23c0*/  FADD R40, R40, -R14 ;  /* 0x8000000e28287221 */ /* 0x000fe40000000000 */
[----:B------:R-:W-:Y:S01]  /*23d0*/  FMUL R74, R15, 1.4426950216293334961 ;  /* 0x3fb8aa3b0f4a7820 */ /* 0x000fe20000400000 */
[----:B------:R1:W-:Y:S01]  /*23e0*/  MUFU.EX2 R3, R41 ;  /* 0x0000002900037308 */ /* 0x0003e20000000800 */
[----:B------:R-:W-:Y:S01]  /*23f0*/  FMUL R93, R2, 1.4426950216293334961 ;  /* 0x3fb8aa3b025d7820 */ /* 0x000fe20000400000 */
[----:B0-----:R-:W-:Y:S01]  /*2400*/  FMNMX R15, R42, R23, !PT ;  /* 0x000000172a0f7209 */ /* 0x001fe20007800000 */
[----:B------:R-:W-:Y:S01]  /*2410*/  FMUL R2, R40, 1.4426950216293334961 ;  /* 0x3fb8aa3b28027820 */ /* 0x000fe20000400000 */
[----:B------:R-:W-:Y:S01]  /*2420*/  BAR.SYNC.DEFER_BLOCKING 0x0 ;  /* 0x0000000000007b1d */ /* 0x000fe20000010000 */
[----:B------:R-:W-:Y:S01]  /*2430*/  FADD R23, -R14, R68 ;  /* 0x000000440e177221 */ /* 0x000fe20000000100 */
[----:B------:R-:W-:Y:S01]  /*2440*/  FMNMX R15, R15, R6, !PT ;  /* 0x000000060f0f7209 */ /* 0x000fe20007800000 */
[----:B------:R-:W-:-:S02]  /*2450*/  FADD R0, -R10, R0 ;  /* 0x000000000a007221 */ /* 0x000fc40000000100 */
[----:B------:R-:W-:Y:S01]  /*2460*/  FMUL R92, R23, 1.4426950216293334961 ;  /* 0x3fb8aa3b175c7820 */ /* 0x000fe20000400000 */
[----:B------:R0:W-:Y:S01]  /*2470*/  MUFU.EX2 R17, R27 ;  /* 0x0000001b00117308 */ /* 0x0001e20000000800 */
[--C-:B------:R-:W-:Y:S02]  /*2480*/  FADD R66, R66, -R13.reuse ;  /* 0x8000000d42427221 */ /* 0x100fe40000000000 */
[--C-:B------:R-:W-:Y:S02]  /*2490*/  FADD R71, R71, -R13.reuse ;  /* 0x8000000d47477221 */ /* 0x100fe40000000000 */
[----:B------:R-:W-:Y:S02]  /*24a0*/  FADD R64, R64, -R13 ;  /* 0x8000000d40407221 */ /* 0x000fe40000000000 */
[--C-:B------:R-:W-:Y:S02]  /*24b0*/  FADD R20, R20, -R14.reuse ;  /* 0x8000000e14147221 */ /* 0x100fe40000000000 */
[----:B------:R-:W-:-:S02]  /*24c0*/  FADD R65, R65, -R14 ;  /* 0x8000000e41417221 */ /* 0x000fc40000000000 */
[--C-:B------:R-:W-:Y:S01]  /*24d0*/  FADD R23, R22, -R15.reuse ;  /* 0x8000000f16177221 */ /* 0x100fe20000000000 */
[----:B-1----:R-:W1:Y:S01]  /*24e0*/  LDSM.16.M88.4 R40, [R72+0x4000] ;  /* 0x004000004828783b */ /* 0x002e620000000200 */
[--C-:B------:R-:W-:Y:S02]  /*24f0*/  FADD R24, R24, -R15.reuse ;  /* 0x8000000f18187221 */ /* 0x100fe40000000000 */
[--C-:B------:R-:W-:Y:S02]  /*2500*/  FADD R26, R26, -R15.reuse ;  /* 0x8000000f1a1a7221 */ /* 0x100fe40000000000 */
[----:B0-----:R-:W-:Y:S02]  /*2510*/  FADD R27, -R15, R6 ;  /* 0x000000060f1b7221 */ /* 0x001fe40000000100 */
[----:B------:R-:W-:Y:S02]  /*2520*/  FADD R25, R25, -R15 ;  /* 0x8000000f19197221 */ /* 0x000fe40000000000 */
[----:B------:R-:W-:-:S02]  /*2530*/  FMUL R94, R0, 1.4426950216293334961 ;  /* 0x3fb8aa3b005e7820 */ /* 0x000fc40000400000 */
[----:B------:R-:W-:Y:S02]  /*2540*/  FMUL R18, R66, 1.4426950216293334961 ;  /* 0x3fb8aa3b42127820 */ /* 0x000fe40000400000 */
[----:B------:R-:W-:Y:S02]  /*2550*/  FMUL R19, R71, 1.4426950216293334961 ;  /* 0x3fb8aa3b47137820 */ /* 0x000fe40000400000 */
[----:B------:R-:W-:Y:S02]  /*2560*/  FMUL R0, R64, 1.4426950216293334961 ;  /* 0x3fb8aa3b40007820 */ /* 0x000fe40000400000 */
[----:B------:R-:W-:Y:S02]  /*2570*/  FMUL R20, R20, 1.4426950216293334961 ;  /* 0x3fb8aa3b14147820 */ /* 0x000fe40000400000 */
[----:B------:R-:W-:Y:S02]  /*2580*/  FMUL R21, R65, 1.4426950216293334961 ;  /* 0x3fb8aa3b41157820 */ /* 0x000fe40000400000 */
[----:B------:R-:W-:-:S02]  /*2590*/  FMUL R23, R23, 1.4426950216293334961 ;  /* 0x3fb8aa3b17177820 */ /* 0x000fc40000400000 */
[----:B------:R-:W-:Y:S02]  /*25a0*/  FMUL R24, R24, 1.4426950216293334961 ;  /* 0x3fb8aa3b18187820 */ /* 0x000fe40000400000 */
[----:B------:R-:W-:Y:S02]  /*25b0*/  FMUL R26, R26, 1.4426950216293334961 ;  /* 0x3fb8aa3b1a1a7820 */ /* 0x000fe40000400000 */
[----:B------:R-:W-:Y:S02]  /*25c0*/  FMUL R27, R27, 1.4426950216293334961 ;  /* 0x3fb8aa3b1b1b7820 */ /* 0x000fe40000400000 */
[----:B------:R-:W-:Y:S01]  /*25d0*/  FMUL R25, R25, 1.4426950216293334961 ;  /* 0x3fb8aa3b19197820 */ /* 0x000fe20000400000 */
[----:B------:R-:W-:Y:S08]  /*25e0*/  MUFU.EX2 R16, R16 ;  /* 0x0000001000107308 */ /* 0x000ff00000000800 */
[----:B------:R-:W-:Y:S08]  /*25f0*/  MUFU.EX2 R4, R4 ;  /* 0x0000000400047308 */ /* 0x000ff00000000800 */
[----:B------:R-:W0:Y:S08]  /*2600*/  MUFU.EX2 R94, R94 ;  /* 0x0000005e005e7308 */ /* 0x000e300000000800 */
[----:B------:R-:W-:Y:S08]  /*2610*/  MUFU.EX2 R18, R18 ;  /* 0x0000001200127308 */ /* 0x000ff00000000800 */
[----:B------:R-:W2:Y:S08]  /*2620*/  MUFU.EX2 R19, R19 ;  /* 0x0000001300137308 */ /* 0x000eb00000000800 */
[----:B------:R-:W-:Y:S08]  /*2630*/  MUFU.EX2 R0, R0 ;  /* 0x0000000000007308 */ /* 0x000ff00000000800 */
[----:B------:R-:W-:Y:S08]  /*2640*/  MUFU.EX2 R75, R75 ;  /* 0x0000004b004b7308 */ /* 0x000ff00000000800 */
[----:B------:R-:W3:Y:S08]  /*2650*/  MUFU.EX2 R93, R93 ;  /* 0x0000005d005d7308 */ /* 0x000ef00000000800 */
[----:B------:R-:W-:Y:S08]  /*2660*/  MUFU.EX2 R20, R20 ;  /* 0x0000001400147308 */ /* 0x000ff00000000800 */
[----:B------:R-:W-:Y:S08]  /*2670*/  MUFU.EX2 R21, R21 ;  /* 0x0000001500157308 */ /* 0x000ff00000000800 */
[----:B------:R-:W-:Y:S08]  /*2680*/  MUFU.EX2 R2, R2 ;  /* 0x0000000200027308 */ /* 0x000ff00000000800 */
[----:B------:R-:W-:Y:S08]  /*2690*/  MUFU.EX2 R74, R74 ;  /* 0x0000004a004a7308 */ /* 0x000ff00000000800 */
[----:B------:R-:W4:Y:S08]  /*26a0*/  MUFU.EX2 R92, R92 ;  /* 0x0000005c005c7308 */ /* 0x000f300000000800 */
[----:B------:R-:W-:Y:S08]  /*26b0*/  MUFU.EX2 R22, R24 ;  /* 0x0000001800167308 */ /* 0x000ff00000000800 */
[----:B------:R-:W-:Y:S08]  /*26c0*/  MUFU.EX2 R23, R23 ;  /* 0x0000001700177308 */ /* 0x000ff00000000800 */
[----:B------:R-:W-:Y:S08]  /*26d0*/  MUFU.EX2 R6, R26 ;  /* 0x0000001a00067308 */ /* 0x000ff00000000800 */
[----:B------:R-:W5:Y:S08]  /*26e0*/  MUFU.EX2 R91, R27 ;  /* 0x0000001b005b7308 */ /* 0x000f700000000800 */
[----:B------:R-:W1:Y:S01]  /*26f0*/  MUFU.EX2 R73, R25 ;  /* 0x0000001900497308 */ /* 0x000e620000000800 */
[C---:B0-----:R-:W-:Y:S01]  /*2700*/  FMUL R56, R94.reuse, R56 ;  /* 0x000000385e387220 */ /* 0x041fe20000400000 */
[----:B------:R-:W-:Y:S01]  /*2710*/  F2FP.PACK_AB R68, R17, R16 ;  /* 0x000000101144723e */ /* 0x000fe200000000ff */
[----:B------:R-:W-:Y:S01]  /*2720*/  FMUL R57, R94, R57 ;  /* 0x000000395e397220 */ /* 0x000fe20000400000 */
[----:B--2---:R-:W-:Y:S01]  /*2730*/  F2FP.PACK_AB R69, R19, R18 ;  /* 0x000000121345723e */ /* 0x004fe200000000ff */
[C---:B---3--:R-:W-:Y:S01]  /*2740*/  FMUL R58, R93.reuse, R58 ;  /* 0x0000003a5d3a7220 */ /* 0x048fe20000400000 */
[----:B------:R-:W-:Y:S01]  /*2750*/  F2FP.PACK_AB R70, R4, R3 ;  /* 0x000000030446723e */ /* 0x000fe200000000ff */
[----:B------:R-:W-:Y:S01]  /*2760*/  FMUL R59, R93, R59 ;  /* 0x0000003b5d3b7220 */ /* 0x000fe20000400000 */
[----:B------:R-:W-:Y:S01]  /*2770*/  F2FP.PACK_AB R71, R75, R0 ;  /* 0x000000004b47723e */ /* 0x000fe200000000ff */
[C---:B----4-:R-:W-:Y:S01]  /*2780*/  FMUL R44, R92.reuse, R44 ;  /* 0x0000002c5c2c7220 */ /* 0x050fe20000400000 */
[----:B------:R-:W-:Y:S01]  /*2790*/  F2FP.PACK_AB R64, R21, R20 ;  /* 0x000000141540723e */ /* 0x000fe200000000ff */
[----:B------:R-:W-:Y:S01]  /*27a0*/  FMUL R45, R92, R45 ;  /* 0x0000002d5c2d7220 */ /* 0x000fe20000400000 */
[----:B------:R-:W-:Y:S01]  /*27b0*/  F2FP.PACK_AB R66, R74, R2 ;  /* 0x000000024a42723e */ /* 0x000fe200000000ff */
[----:B-----5:R-:W-:Y:S01]  /*27c0*/  FMUL R46, R91, R46 ;  /* 0x0000002e5b2e7220 */ /* 0x020fe20000400000 */
[----:B------:R-:W-:Y:S01]  /*27d0*/  F2FP.PACK_AB R65, R23, R22 ;  /* 0x000000161741723e */ /* 0x000fe200000000ff */
[----:B------:R-:W-:Y:S01]  /*27e0*/  FMUL R47, R91, R47 ;  /* 0x0000002f5b2f7220 */ /* 0x000fe20000400000 */
[----:B-1----:R-:W-:Y:S01]  /*27f0*/  F2FP.PACK_AB R67, R73, R6 ;  /* 0x000000064943723e */ /* 0x002fe200000000ff */
[-C--:B------:R-:W-:Y:S01]  /*2800*/  HMMA.16816.F32 R56, R68, R40.reuse, R56 ;  /* 0x000000284438723c */ /* 0x080fe20000001838 */
[----:B------:R-:W-:Y:S01]  /*2810*/  FMUL R48, R94, R48 ;  /* 0x000000305e307220 */ /* 0x000fe20000400000 */
[----:B------:R-:W-:Y:S06]  /*2820*/  LDSM.16.M88.4 R24, [R72+0x4600] ;  /* 0x004600004818783b */ /* 0x000fec0000000200 */
[----:B------:R-:W-:Y:S07]  /*2830*/  HMMA.16816.F32 R44, R64, R40, R44 ;  /* 0x00000028402c723c */ /* 0x000fee000000182c */
[----:B------:R-:W-:-:S02]  /*2840*/  FADD R41, R16, R17 ;  /* 0x0000001110297221 */ /* 0x000fc40000000000 */
[----:B------:R-:W-:Y:S02]  /*2850*/  FADD R40, R18, R19 ;  /* 0x0000001312287221 */ /* 0x000fe40000000000 */
[----:B------:R-:W0:Y:S01]  /*2860*/  LDSM.16.M88.4 R16, [R72+0x4200] ;  /* 0x004200004810783b */ /* 0x000e220000000200 */
[----:B------:R-:W-:Y:S02]  /*2870*/  FMUL R49, R94, R49 ;  /* 0x000000315e317220 */ /* 0x000fe40000400000 */
[C---:B------:R-:W-:Y:S02]  /*2880*/  FMUL R50, R93.reuse, R50 ;  /* 0x000000325d327220 */ /* 0x040fe40000400000 */
[----:B------:R-:W-:Y:S02]  /*2890*/  FMUL R51, R93, R51 ;  /* 0x000000335d337220 */ /* 0x000fe40000400000 */
[C---:B------:R-:W-:Y:S02]  /*28a0*/  FMUL R60, R92.reuse, R60 ;  /* 0x0000003c5c3c7220 */ /* 0x040fe40000400000 */
[----:B------:R-:W-:-:S02]  /*28b0*/  FMUL R61, R92, R61 ;  /* 0x0000003d5c3d7220 */ /* 0x000fc40000400000 */
[C---:B------:R-:W-:Y:S02]  /*28c0*/  FMUL R62, R91.reuse, R62 ;  /* 0x0000003e5b3e7220 */ /* 0x040fe40000400000 */
[----:B------:R-:W-:Y:S01]  /*28d0*/  FMUL R63, R91, R63 ;  /* 0x0000003f5b3f7220 */ /* 0x000fe20000400000 */
[-C--:B0-----:R-:W-:Y:S08]  /*28e0*/  HMMA.16816.F32 R48, R68, R16.reuse, R48 ;  /* 0x000000104430723c */ /* 0x081ff00000001830 */
[----:B------:R-:W-:Y:S07]  /*28f0*/  HMMA.16816.F32 R60, R64, R16, R60 ;  /* 0x00000010403c723c */ /* 0x000fee000000183c */
[----:B------:R-:W-:-:S02]  /*2900*/  FADD R16, R20, R21 ;  /* 0x0000001514107221 */ /* 0x000fc40000000000 */
[----:B------:R-:W-:Y:S02]  /*2910*/  FADD R17, R22, R23 ;  /* 0x0000001716117221 */ /* 0x000fe40000000000 */
[----:B------:R-:W0:Y:S01]  /*2920*/  LDSM.16.M88.4 R20, [R72+0x4400] ;  /* 0x004400004814783b */ /* 0x000e220000000200 */
[C---:B------:R-:W-:Y:S02]  /*2930*/  FMUL R28, R94.reuse, R28 ;  /* 0x0000001c5e1c7220 */ /* 0x040fe40000400000 */
[C---:B------:R-:W-:Y:S02]  /*2940*/  FMUL R29, R94.reuse, R29 ;  /* 0x0000001d5e1d7220 */ /* 0x040fe40000400000 */
[C---:B------:R-:W-:Y:S02]  /*2950*/  FMUL R30, R93.reuse, R30 ;  /* 0x0000001e5d1e7220 */ /* 0x040fe40000400000 */
[----:B------:R-:W-:Y:S02]  /*2960*/  FMUL R31, R93, R31 ;  /* 0x0000001f5d1f7220 */ /* 0x000fe40000400000 */
[----:B------:R-:W-:-:S02]  /*2970*/  FMUL R32, R94, R32 ;  /* 0x000000205e207220 */ /* 0x000fc40000400000 */
[----:B------:R-:W-:Y:S02]  /*2980*/  FMUL R33, R94, R33 ;  /* 0x000000215e217220 */ /* 0x000fe40000400000 */
[C---:B------:R-:W-:Y:S02]  /*2990*/  FMUL R34, R93.reuse, R34 ;  /* 0x000000225d227220 */ /* 0x040fe40000400000 */
[----:B------:R-:W-:Y:S02]  /*29a0*/  FMUL R35, R93, R35 ;  /* 0x000000235d237220 */ /* 0x000fe40000400000 */
[C---:B------:R-:W-:Y:S02]  /*29b0*/  FMUL R52, R92.reuse, R52 ;  /* 0x000000345c347220 */ /* 0x040fe40000400000 */
[----:B------:R-:W-:Y:S02]  /*29c0*/  FMUL R53, R92, R53 ;  /* 0x000000355c357220 */ /* 0x000fe40000400000 */
[----:B------:R-:W-:-:S02]  /*29d0*/  FMUL R54, R91, R54 ;  /* 0x000000365b367220 */ /* 0x000fc40000400000 */
[----:B------:R-:W-:Y:S01]  /*29e0*/  FMUL R55, R91, R55 ;  /* 0x000000375b377220 */ /* 0x000fe20000400000 */
[----:B------:R-:W-:Y:S01]  /*29f0*/  HMMA.16816.F32 R32, R68, R24, R32 ;  /* 0x000000184420723c */ /* 0x000fe20000001820 */
[--C-:B------:R-:W-:Y:S02]  /*2a00*/  FADD R85, R85, -R10.reuse ;  /* 0x8000000a55557221 */ /* 0x100fe40000000000 */
[----:B------:R-:W-:Y:S02]  /*2a10*/  FADD R88, R88, -R13 ;  /* 0x8000000d58587221 */ /* 0x000fe40000000000 */
[----:B------:R-:W-:-:S03]  /*2a20*/  FADD R90, R90, -R10 ;  /* 0x8000000a5a5a7221 */ /* 0x000fc60000000000 */
[-C--:B0-----:R-:W-:Y:S07]  /*2a30*/  HMMA.16816.F32 R28, R68, R20.reuse, R28 ;  /* 0x00000014441c723c */ /* 0x081fee000000181c */
[----:B------:R-:W-:Y:S01]  /*2a40*/  FADD R71, R84, -R13 ;  /* 0x8000000d54477221 */ /* 0x000fe20000000000 */
[----:B------:R-:W-:Y:S01]  /*2a50*/  HMMA.16816.F32 R52, R64, R20, R52 ;  /* 0x000000144034723c */ /* 0x000fe20000001834 */
[----:B------:R-:W-:-:S06]  /*2a60*/  FMUL R69, R88, 1.4426950216293334961 ;  /* 0x3fb8aa3b58457820 */ /* 0x000fcc0000400000 */
[----:B------:R-:W-:Y:S02]  /*2a70*/  FMUL R20, R85, 1.4426950216293334961 ;  /* 0x3fb8aa3b55147820 */ /* 0x000fe40000400000 */
[----:B------:R-:W-:Y:S02]  /*2a80*/  FMUL R85, R71, 1.4426950216293334961 ;  /* 0x3fb8aa3b47557820 */ /* 0x000fe40000400000 */
[----:B------:R-:W-:Y:S02]  /*2a90*/  FADD R71, R83, -R13 ;  /* 0x8000000d53477221 */ /* 0x000fe40000000000 */
[----:B------:R-:W-:Y:S02]  /*2aa0*/  FMUL R68, R90, 1.4426950216293334961 ;  /* 0x3fb8aa3b5a447820 */ /* 0x000fe40000400000 */
[----:B------:R-:W-:Y:S02]  /*2ab0*/  FMUL R88, R71, 1.4426950216293334961 ;  /* 0x3fb8aa3b47587820 */ /* 0x000fe40000400000 */
[----:B------:R-:W-:-:S02]  /*2ac0*/  FADD R71, R82, -R14 ;  /* 0x8000000e52477221 */ /* 0x000fc40000000000 */
[--C-:B------:R-:W-:Y:S02]  /*2ad0*/  FADD R89, R89, -R10.reuse ;  /* 0x8000000a59597221 */ /* 0x100fe40000000000 */
[----:B------:R-:W-:Y:S02]  /*2ae0*/  FADD R80, R80, -R15 ;  /* 0x8000000f50507221 */ /* 0x000fe40000000000 */
[----:B------:R-:W-:Y:S02]  /*2af0*/  FADD R86, R86, -R10 ;  /* 0x8000000a56567221 */ /* 0x000fe40000000000 */
[----:B------:R-:W-:Y:S02]  /*2b00*/  FADD R41, R3, R41 ;  /* 0x0000002903297221 */ /* 0x000fe40000000000 */
[----:B------:R-:W-:Y:S02]  /*2b10*/  FMUL R3, R71, 1.4426950216293334961 ;  /* 0x3fb8aa3b47037820 */ /* 0x000fe40000400000 */
[----:B------:R-:W-:-:S02]  /*2b20*/  FMUL R70, R89, 1.4426950216293334961 ;  /* 0x3fb8aa3b59467820 */ /* 0x000fc40000400000 */
[----:B------:R-:W-:Y:S01]  /*2b30*/  FADD R71, R2, R16 ;  /* 0x0000001002477221 */ /* 0x000fe20000000000 */
[----:B------:R-:W0:Y:S01]  /*2b40*/  MUFU.EX2 R68, R68 ;  /* 0x0000004400447308 */ /* 0x000e220000000800 */
[----:B------:R-:W-:Y:S02]  /*2b50*/  FADD R87, R87, -R13 ;  /* 0x8000000d57577221 */ /* 0x000fe40000000000 */
[----:B------:R-:W-:Y:S02]  /*2b60*/  FADD R81, R81, -R14 ;  /* 0x8000000e51517221 */ /* 0x000fe40000000000 */
[----:B------:R-:W-:Y:S02]  /*2b70*/  FMUL R16, R80, 1.4426950216293334961 ;  /* 0x3fb8aa3b50107820 */ /* 0x000fe40000400000 */
[----:B------:R-:W-:Y:S02]  /*2b80*/  FADD R79, R79, -R15 ;  /* 0x8000000f4f4f7221 */ /* 0x000fe40000000000 */
[----:B------:R-:W-:-:S02]  /*2b90*/  FMUL R21, R86, 1.4426950216293334961 ;  /* 0x3fb8aa3b56157820 */ /* 0x000fc40000400000 */
[----:B------:R-:W-:Y:S02]  /*2ba0*/  FADD R86, R0, R40 ;  /* 0x0000002800567221 */ /* 0x000fe40000000000 */
[----:B------:R-:W-:Y:S01]  /*2bb0*/  FADD R40, R6, R17 ;  /* 0x0000001106287221 */ /* 0x000fe20000000000 */
[----:B------:R-:W1:Y:S01]  /*2bc0*/  MUFU.EX2 R70, R70 ;  /* 0x0000004600467308 */ /* 0x000e620000000800 */
[----:B------:R-:W-:Y:S02]  /*2bd0*/  FMUL R87, R87, 1.4426950216293334961 ;  /* 0x3fb8aa3b57577820 */ /* 0x000fe40000400000 */
[----:B------:R-:W-:Y:S02]  /*2be0*/  FMUL R0, R81, 1.4426950216293334961 ;  /* 0x3fb8aa3b51007820 */ /* 0x000fe40000400000 */
[----:B------:R-:W-:Y:S02]  /*2bf0*/  FADD R78, R78, -R14 ;  /* 0x8000000e4e4e7221 */ /* 0x000fe40000000000 */
[----:B------:R-:W-:Y:S01]  /*2c00*/  FMUL R17, R79, 1.4426950216293334961 ;  /* 0x3fb8aa3b4f117820 */ /* 0x000fe20000400000 */
[----:B------:R-:W2:Y:S01]  /*2c10*/  MUFU.EX2 R69, R69 ;  /* 0x0000004500457308 */ /* 0x000ea20000000800 */
[----:B------:R-:W-:-:S02]  /*2c20*/  FADD R76, R76, -R15 ;  /* 0x8000000f4c4c7221 */ /* 0x000fc40000000000 */
[----:B------:R-:W-:Y:S02]  /*2c30*/  FADD R41, R4, R41 ;  /* 0x0000002904297221 */ /* 0x000fe40000000000 */
[----:B------:R-:W-:-:S03]  /*2c40*/  FMUL R2, R78, 1.4426950216293334961 ;  /* 0x3fb8aa3b4e027820 */ /* 0x000fc60000400000 */
[----:B------:R-:W3:Y:S01]  /*2c50*/  MUFU.EX2 R3, R3 ;  /* 0x0000000300037308 */ /* 0x000ee20000000800 */
[----:B------:R-:W-:Y:S02]  /*2c60*/  FADD R77, R77, -R14 ;  /* 0x8000000e4d4d7221 */ /* 0x000fe40000000000 */
[----:B------:R-:W-:-:S05]  /*2c70*/  FMUL R4, R76, 1.4426950216293334961 ;  /* 0x3fb8aa3b4c047820 */ /* 0x000fca0000400000 */
[----:B------:R-:W4:Y:S01]  /*2c80*/  MUFU.EX2 R16, R16 ;  /* 0x0000001000107308 */ /* 0x000f220000000800 */
[----:B------:R-:W-:Y:S02]  /*2c90*/  FADD R5, R5, -R15 ;  /* 0x8000000f05057221 */ /* 0x000fe40000000000 */
[C---:B------:R-:W-:Y:S02]  /*2ca0*/  FMUL R36, R92.reuse, R36 ;  /* 0x000000245c247220 */ /* 0x040fe40000400000 */
[----:B------:R-:W-:-:S03]  /*2cb0*/  FMUL R37, R92, R37 ;  /* 0x000000255c257220 */ /* 0x000fc60000400000 */
[----:B------:R-:W5:Y:S01]  /*2cc0*/  MUFU.EX2 R84, R87 ;  /* 0x0000005700547308 */ /* 0x000f620000000800 */
[C---:B------:R-:W-:Y:S02]  /*2cd0*/  FMUL R38, R91.reuse, R38 ;  /* 0x000000265b267220 */ /* 0x040fe40000400000 */
[----:B------:R-:W-:Y:S02]  /*2ce0*/  FMUL R39, R91, R39 ;  /* 0x000000275b277220 */ /* 0x000fe40000400000 */
[----:B------:R-:W-:-:S03]  /*2cf0*/  FMUL R6, R77, 1.4426950216293334961 ;  /* 0x3fb8aa3b4d067820 */ /* 0x000fc60000400000 */
[----:B------:R-:W1:Y:S01]  /*2d00*/  MUFU.EX2 R0, R0 ;  /* 0x0000000000007308 */ /* 0x000e620000000800 */
[----:B------:R-:W-:-:S07]  /*2d10*/  FMUL R5, R5, 1.4426950216293334961 ;  /* 0x3fb8aa3b05057820 */ /* 0x000fce0000400000 */
[----:B------:R-:W1:Y:S01]  /*2d20*/  MUFU.EX2 R17, R17 ;  /* 0x0000001100117308 */ /* 0x000e620000000800 */
[----:B------:R-:W-:Y:S01]  /*2d30*/  FADD R78, R75, R86 ;  /* 0x000000564b4e7221 */ /* 0x000fe20000000000 */
[----:B------:R-:W-:Y:S01]  /*2d40*/  HMMA.16816.F32 R36, R64, R24, R36 ;  /* 0x000000184024723c */ /* 0x000fe20000001824 */
[----:B0-----:R-:W-:-:S05]  /*2d50*/  FADD R41, R68, R41 ;  /* 0x0000002944297221 */ /* 0x001fca0000000000 */
[----:B------:R-:W-:Y:S01]  /*2d60*/  MUFU.EX2 R21, R21 ;  /* 0x0000001500157308 */ /* 0x000fe20000000800 */
[----:B------:R-:W-:-:S07]  /*2d70*/  FADD R74, R74, R71 ;  /* 0x000000474a4a7221 */ /* 0x000fce0000000000 */
[----:B------:R-:W0:Y:S01]  /*2d80*/  MUFU.EX2 R20, R20 ;  /* 0x0000001400147308 */ /* 0x000e220000000800 */
[----:B------:R-:W-:-:S07]  /*2d90*/  FADD R73, R73, R40 ;  /* 0x0000002849497221 */ /* 0x000fce0000000000 */
[----:B------:R-:W-:Y:S08]  /*2da0*/  MUFU.EX2 R83, R85 ;  /* 0x0000005500537308 */ /* 0x000ff00000000800 */
[----:B------:R-:W0:Y:S01]  /*2db0*/  MUFU.EX2 R82, R88 ;  /* 0x0000005800527308 */ /* 0x000e220000000800 */
[----:B-1----:R-:W-:-:S07]  /*2dc0*/  FADD R40, R70, R41 ;  /* 0x0000002946287221 */ /* 0x002fce0000000000 */
[----:B------:R-:W1:Y:S01]  /*2dd0*/  MUFU.EX2 R2, R2 ;  /* 0x0000000200027308 */ /* 0x000e620000000800 */
[----:B--2---:R-:W-:-:S07]  /*2de0*/  FADD R25, R69, R78 ;  /* 0x0000004e45197221 */ /* 0x004fce0000000000 */
[----:B------:R-:W2:Y:S01]  /*2df0*/  MUFU.EX2 R4, R4 ;  /* 0x0000000400047308 */ /* 0x000ea20000000800 */
[----:B---3--:R-:W-:Y:S02]  /*2e00*/  FADD R41, R3, R74 ;  /* 0x0000004a03297221 */ /* 0x008fe40000000000 */
[----:B----4-:R-:W-:-:S05]  /*2e10*/  FADD R24, R16, R73 ;  /* 0x0000004910187221 */ /* 0x010fca0000000000 */
[----:B------:R-:W3:Y:S01]  /*2e20*/  MUFU.EX2 R6, R6 ;  /* 0x0000000600067308 */ /* 0x000ee20000000800 */
[----:B-----5:R-:W-:-:S07]  /*2e30*/  F2FP.PACK_AB R69, R84, R69 ;  /* 0x000000455445723e */ /* 0x020fce00000000ff */
[----:B------:R1:W4:Y:S01]  /*2e40*/  MUFU.EX2 R67, R5 ;  /* 0x0000000500437308 */ /* 0x0003220000000800 */
[----:B------:R-:W-:Y:S01]  /*2e50*/  FADD R84, R84, R25 ;  /* 0x0000001954547221 */ /* 0x000fe20000000000 */
[----:B------:R-:W-:Y:S01]  /*2e60*/  F2FP.PACK_AB R68, R70, R68 ;  /* 0x000000444644723e */ /* 0x000fe200000000ff */
[----:B------:R-:W-:Y:S02]  /*2e70*/  FADD R41, R0, R41 ;  /* 0x0000002900297221 */ /* 0x000fe40000000000 */
[----:B------:R-:W-:Y:S01]  /*2e80*/  FADD R25, R17, R24 ;  /* 0x0000001811197221 */ /* 0x000fe20000000000 */
[----:B0-----:R-:W-:Y:S01]  /*2e90*/  F2FP.PACK_AB R70, R20, R21 ;  /* 0x000000151446723e */ /* 0x001fe200000000ff */
[----:B------:R-:W-:Y:S01]  /*2ea0*/  FADD R21, R21, R40 ;  /* 0x0000002815157221 */ /* 0x000fe20000000000 */
[----:B------:R-:W-:Y:S01]  /*2eb0*/  F2FP.PACK_AB R71, R82, R83 ;  /* 0x000000535247723e */ /* 0x000fe200000000ff */
[----:B------:R-:W-:Y:S02]  /*2ec0*/  FADD R83, R83, R84 ;  /* 0x0000005453537221 */ /* 0x000fe40000000000 */
[----:B-1----:R-:W-:-:S02]  /*2ed0*/  FADD R5, R2, R41 ;  /* 0x0000002902057221 */ /* 0x002fc40000000000 */
[----:B--2---:R-:W-:Y:S02]  /*2ee0*/  FADD R24, R4, R25 ;  /* 0x0000001904187221 */ /* 0x004fe40000000000 */
[----:B------:R-:W-:Y:S02]  /*2ef0*/  FADD R20, R20, R21 ;  /* 0x0000001514147221 */ /* 0x000fe40000000000 */
[----:B------:R-:W-:Y:S02]  /*2f00*/  FADD R82, R82, R83 ;  /* 0x0000005352527221 */ /* 0x000fe40000000000 */
[----:B---3--:R-:W-:Y:S02]  /*2f10*/  FADD R5, R6, R5 ;  /* 0x0000000506057221 */ /* 0x008fe40000000000 */
[----:B----4-:R-:W-:Y:S01]  /*2f20*/  FADD R21, R67, R24 ;  /* 0x0000001843157221 */ /* 0x010fe20000000000 */
[----:B------:R-:W0:Y:S04]  /*2f30*/  SHFL.BFLY PT, R25, R20, 0x2, 0x1f ;  /* 0x0c401f0014197f89 */ /* 0x000e2800000e0000 */
[----:B------:R-:W1:Y:S04]  /*2f40*/  SHFL.BFLY PT, R41, R82, 0x2, 0x1f ;  /* 0x0c401f0052297f89 */ /* 0x000e6800000e0000 */
[----:B------:R-:W2:Y:S04]  /*2f50*/  SHFL.BFLY PT, R40, R5, 0x2, 0x1f ;  /* 0x0c401f0005287f89 */ /* 0x000ea800000e0000 */
[----:B------:R-:W3:Y:S04]  /*2f60*/  SHFL.BFLY PT, R24, R21, 0x2, 0x1f ;  /* 0x0c401f0015187f89 */ /* 0x000ee800000e0000 */
[----:B------:R-:W4:Y:S01]  /*2f70*/  S2R R95, SR_CTAID.X ;  /* 0x00000000005f7919 */ /* 0x000f220000002500 */
[----:B------:R-:W-:Y:S01]  /*2f80*/  F2FP.PACK_AB R64, R0, R3 ;  /* 0x000000030040723e */ /* 0x000fe200000000ff */
[----:B------:R-:W-:Y:S01]  /*2f90*/  UIADD3 UR4, UP0, UR4, 0x20, URZ ;  /* 0x0000002004047890 */ /* 0x000fe2000ff1e03f */
[----:B------:R-:W-:Y:S01]  /*2fa0*/  F2FP.PACK_AB R66, R6, R2 ;  /* 0x000000020642723e */ /* 0x000fe200000000ff */
[----:B0-----:R-:W-:-:S02]  /*2fb0*/  FADD R25, R20, R25 ;  /* 0x0000001914197221 */ /* 0x001fc40000000000 */
[----:B-1----:R-:W-:Y:S02]  /*2fc0*/  FADD R41, R82, R41 ;  /* 0x0000002952297221 */ /* 0x002fe40000000000 */
[----:B--2---:R-:W-:Y:S02]  /*2fd0*/  FADD R40, R5, R40 ;  /* 0x0000002805287221 */ /* 0x004fe40000000000 */
[----:B---3--:R-:W-:Y:S01]  /*2fe0*/  FADD R24, R21, R24 ;  /* 0x0000001815187221 */ /* 0x008fe20000000000 */
[----:B------:R-:W0:Y:S01]  /*2ff0*/  SHFL.BFLY PT, R0, R25, 0x1, 0x1f ;  /* 0x0c201f0019007f89 */ /* 0x000e2200000e0000 */
[----:B----4-:R-:W-:-:S03]  /*3000*/  IMAD.SHL.U32 R95, R95, 0x100, RZ ;  /* 0x000001005f5f7824 */ /* 0x010fc600078e00ff */
[----:B------:R-:W1:Y:S01]  /*3010*/  SHFL.BFLY PT, R2, R41, 0x1, 0x1f ;  /* 0x0c201f0029027f89 */ /* 0x000e6200000e0000 */
[----:B------:R-:W-:-:S03]  /*3020*/  UIADD3.X UR5, URZ, UR5, URZ, UP0, !UPT ;  /* 0x000000053f057290 */ /* 0x000fc600087fe43f */
[----:B------:R-:W2:Y:S04]  /*3030*/  SHFL.BFLY PT, R3, R40, 0x1, 0x1f ;  /* 0x0c201f0028037f89 */ /* 0x000ea800000e0000 */
[----:B------:R-:W3:Y:S01]  /*3040*/  SHFL.BFLY PT, R5, R24, 0x1, 0x1f ;  /* 0x0c201f0018057f89 */ /* 0x000ee200000e0000 */
[----:B------:R-:W-:Y:S02]  /*3050*/  IADD3 R95, R95, 0x100, RZ ;  /* 0x000001005f5f7810 */ /* 0x000fe40007ffe0ff */
[----:B------:R-:W-:Y:S02]  /*3060*/  MOV R6, UR5 ;  /* 0x0000000500067c02 */ /* 0x000fe40008000f00 */
[----:B------:R-:W-:-:S04]  /*3070*/  ISETP.LE.U32.AND P0, PT, R95, UR4, PT ;  /* 0x000000045f007c0c */ /* 0x000fc8000bf03070 */
[----:B------:R-:W-:Y:S02]  /*3080*/  ISETP.GE.U32.AND.EX P0, PT, R6, RZ, PT, P0 ;  /* 0x000000ff0600720c */ /* 0x000fe40003f06100 */
[----:B------:R-:W-:Y:S02]  /*3090*/  F2FP.PACK_AB R65, R17, R16 ;  /* 0x000000101141723e */ /* 0x000fe400000000ff */
[----:B------:R-:W-:Y:S01]  /*30a0*/  F2FP.PACK_AB R67, R67, R4 ;  /* 0x000000044343723e */ /* 0x000fe200000000ff */
[----:B0-----:R-:W-:Y:S01]  /*30b0*/  FADD R0, R25, R0 ;  /* 0x0000000019007221 */ /* 0x001fe20000000000 */
[----:B------:R-:W-:Y:S01]  /*30c0*/  MOV R4, 0x20 ;  /* 0x0000002000047802 */ /* 0x000fe20000000f00 */
[----:B-1----:R-:W-:Y:S01]  /*30d0*/  FADD R2, R41, R2 ;  /* 0x0000000229027221 */ /* 0x002fe20000000000 */
[----:B------:R-:W-:Y:S01]  /*30e0*/  HMMA.16816.F32 R56, R68, R42, R56 ;  /* 0x0000002a4438723c */ /* 0x000fe20000001838 */
[----:B--2---:R-:W-:Y:S02]  /*30f0*/  FADD R3, R40, R3 ;  /* 0x0000000328037221 */ /* 0x004fe40000000000 */
[----:B---3--:R-:W-:-:S05]  /*3100*/  FADD R5, R24, R5 ;  /* 0x0000000518057221 */ /* 0x008fca0000000000 */
[----:B------:R-:W-:Y:S01]  /*3110*/  HMMA.16816.F32 R48, R68, R18, R48 ;  /* 0x000000124430723c */ /* 0x000fe20000001830 */
[----:B------:R-:W-:Y:S02]  /*3120*/  FFMA R107, R94, R107, R0 ;  /* 0x0000006b5e6b7223 */ /* 0x000fe40000000000 */
[----:B------:R-:W-:Y:S01]  /*3130*/  FFMA R106, R93, R106, R2 ;  /* 0x0000006a5d6a7223 */ /* 0x000fe20000000002 */
[----:B------:R-:W-:Y:S01]  /*3140*/  MOV R2, R13 ;  /* 0x0000000d00027202 */ /* 0x000fe20000000f00 */
[----:B------:R-:W-:-:S03]  /*3150*/  IMAD R11, R4, c[0x0][0x1b4], R11 ;  /* 0x00006d00040b7a24 */ /* 0x000fc600078e020b */
[----:B------:R-:W-:Y:S01]  /*3160*/  HMMA.16816.F32 R28, R68, R22, R28 ;  /* 0x00000016441c723c */ /* 0x000fe2000000181c */
[----:B------:R-:W-:Y:S02]  /*3170*/  IMAD R12, R4, c[0x0][0x1a4], R12 ;  /* 0x00006900040c7a24 */ /* 0x000fe400078e020c */
[----:B------:R-:W-:Y:S02]  /*3180*/  FFMA R105, R92, R105, R3 ;  /* 0x000000695c697223 */ /* 0x000fe40000000003 */
[----:B------:R-:W-:-:S03]  /*3190*/  FFMA R104, R91, R104, R5 ;  /* 0x000000685b687223 */ /* 0x000fc60000000005 */
[----:B------:R-:W-:Y:S01]  /*31a0*/  HMMA.16816.F32 R32, R68, R26, R32 ;  /* 0x0000001a4420723c */ /* 0x000fe20000001820 */
[----:B------:R-:W-:Y:S02]  /*31b0*/  IMAD.MOV.U32 R0, RZ, RZ, R10 ;  /* 0x000000ffff007224 */ /* 0x000fe400078e000a */
[----:B------:R-:W-:-:S05]  /*31c0*/  IMAD.MOV.U32 R6, RZ, RZ, R15 ;  /* 0x000000ffff067224 */ /* 0x000fca00078e000f */
[----:B------:R-:W-:Y:S01]  /*31d0*/  HMMA.16816.F32 R44, R64, R42, R44 ;  /* 0x0000002a402c723c */ /* 0x000fe2000000182c */
[----:B------:R-:W-:-:S07]  /*31e0*/  MOV R68, R14 ;  /* 0x0000000e00447202 */ /* 0x000fce0000000f00 */
[C---:B------:R-:W-:Y:S08]  /*31f0*/  HMMA.16816.F32 R60, R64.reuse, R18, R60 ;  /* 0x00000012403c723c */ /* 0x040ff0000000183c */
[C---:B------:R-:W-:Y:S08]  /*3200*/  HMMA.16816.F32 R52, R64.reuse, R22, R52 ;  /* 0x000000164034723c */ /* 0x040ff00000001834 */
[----:B------:R-:W-:Y:S01]  /*3210*/  HMMA.16816.F32 R36, R64, R26, R36 ;  /* 0x0000001a4024723c */ /* 0x000fe20000001824 */
[----:B------:R-:W-:Y:S01]  /*3220*/  @P0 CALL.REL.NOINC `(.L_x_1) ;  /* 0x0000001000000944 */ /* 0x000fe20003c00000 */
[----:B------:R-:W-:Y:S06]  /*3230*/  BRA `(.L_x_2) ;  /* 0xffffe1b000007947 */ /* 0x000fec000383ffff */
.L_x_1:
[----:B------:R-:W-:-:S05]  /*3240*/  NOP ;  /* 0x0000000000007918 */ /* 0x000fca0000000000 */
[----:B------:R-:W-:Y:S01]  /*3250*/  MOV R0, R15 ;  /* 0x0000000f00007202 */ /* 0x000fe20000000f00 */
[----:B------:R-:W-:Y:S01]  /*3260*/  IMAD.MOV.U32 R3, RZ, RZ, R13 ;  /* 0x000000ffff037224 */ /* 0x000fe200078e000d */
[----:B------:R-:W-:-:S02]  /*3270*/  MOV R2, R14 ;  /* 0x0000000e00027202 */ /* 0x000fc40000000f00 */
[----:B------:R-:W-:-:S07]  /*3280*/  MOV R20, R10 ;  /* 0x0000000a00147202 */ /* 0x000fce0000000f00 */
.L_x_0:
[----:B------:R-:W0:Y:S01]  /*3290*/  S2R R4, SR_TID.X ;  /* 0x0000000000047919 */ /* 0x000e220000002100 */
[----:B------:R-:W-:Y:S01]  /*32a0*/  FSETP.GEU.AND P2, PT, R106, 1.175494350822287508e-38, PT ;  /* 0x008000006a00780b */ /* 0x000fe20003f4e000 */
[----:B------:R-:W-:Y:S01]  /*32b0*/  IMAD.MOV.U32 R41, RZ, RZ, R46 ;  /* 0x000000ffff297224 */ /* 0x000fe200078e002e */
[----:B------:R-:W-:Y:S01]  /*32c0*/  FSETP.GEU.AND P0, PT, R107, 1.175494350822287508e-38, PT ;  /* 0x008000006b00780b */ /* 0x000fe20003f0e000 */
[----:B------:R-:W1:Y:S01]  /*32d0*/  S2R R96, SR_TID.X ;  /* 0x0000000000607919 */ /* 0x000e620000002100 */
[C---:B------:R-:W-:Y:S01]  /*32e0*/  FSETP.GT.AND P1, PT, |R104|.reuse, 8.50705917302346158658e+37, PT ;  /* 0x7e8000006800780b */ /* 0x040fe20003f24200 */
[C---:B------:R-:W-:Y:S01]  /*32f0*/  FMUL R6, R105.reuse, 8388608 ;  /* 0x4b00000069067820 */ /* 0x040fe20000400000 */
[----:B------:R-:W-:Y:S01]  /*3300*/  MOV R43, R63 ;  /* 0x0000003f002b7202 */ /* 0x000fe20000000f00 */
[----:B------:R-:W2:Y:S01]  /*3310*/  S2R R92, SR_CTAID.X ;  /* 0x00000000005c7919 */ /* 0x000ea20000002500 */
[----:B------:R-:W-:Y:S01]  /*3320*/  FSETP.GEU.AND P4, PT, R104, 1.175494350822287508e-38, PT ;  /* 0x008000006800780b */ /* 0x000fe20003f8e000 */
[----:B------:R-:W-:Y:S01]  /*3330*/  IMAD.MOV.U32 R27, RZ, RZ, R36 ;  /* 0x000000ffff1b7224 */ /* 0x000fe200078e0024 */
[----:B------:R-:W-:Y:S01]  /*3340*/  FSETP.GEU.AND P3, PT, R105, 1.175494350822287508e-38, PT ;  /* 0x008000006900780b */ /* 0x000fe20003f6e000 */
[----:B------:R-:W3:Y:S01]  /*3350*/  S2R R94, SR_CTAID.Y ;  /* 0x00000000005e7919 */ /* 0x000ee20000002600 */
[----:B------:R-:W-:-:S02]  /*3360*/  MOV R63, R52 ;  /* 0x00000034003f7202 */ /* 0x000fc40000000f00 */
[----:B------:R-:W-:Y:S01]  /*3370*/  FSEL R6, R6, R105, !P3 ;  /* 0x0000006906067208 */ /* 0x000fe20005800000 */
[----:B------:R-:W4:Y:S02]  /*3380*/  S2R R24, SR_TID.X ;  /* 0x0000000000187919 */ /* 0x000f240000002100 */
[----:B------:R-:W-:Y:S01]  /*3390*/  @P1 FMUL R39, R39, 0.25 ;  /* 0x3e80000027271820 */ /* 0x000fe20000400000 */
[----:B------:R-:W-:Y:S01]  /*33a0*/  IADD3 R17, R6, -0x3f3504f3, RZ ;  /* 0xc0cafb0d06117810 */ /* 0x000fe20007ffe0ff */
[----:B------:R-:W-:Y:S01]  /*33b0*/  @P1 FMUL R38, R38, 0.25 ;  /* 0x3e80000026261820 */ /* 0x000fe20000400000 */
[----:B------:R-:W-:Y:S01]  /*33c0*/  BAR.SYNC.DEFER_BLOCKING 0x0 ;  /* 0x0000000000007b1d */ /* 0x000fe20000010000 */
[----:B------:R-:W-:Y:S01]  /*33d0*/  @P1 FMUL R55, R55, 0.25 ;  /* 0x3e80000037371820 */ /* 0x000fe20000400000 */
[----:B------:R-:W-:Y:S01]  /*33e0*/  LOP3.LUT R17, R17, 0xff800000, RZ, 0xc0, !PT ;  /* 0xff80000011117812 */ /* 0x000fe200078ec0ff */
[----:B------:R-:W-:Y:S01]  /*33f0*/  @P1 FMUL R54, R54, 0.25 ;  /* 0x3e80000036361820 */ /* 0x000fe20000400000 */
[C---:B0-----:R-:W-:Y:S01]  /*3400*/  LOP3.LUT R5, R4.reuse, 0x1c, RZ, 0xc0, !PT ;  /* 0x0000001c04057812 */ /* 0x041fe200078ec0ff */
[----:B------:R-:W-:Y:S01]  /*3410*/  @P1 FMUL R43, R43, 0.25 ;  /* 0x3e8000002b2b1820 */ /* 0x000fe20000400000 */
[----:B------:R-:W-:Y:S01]  /*3420*/  LOP3.LUT R4, R4, 0xe0, RZ, 0xc0, !PT ;  /* 0x000000e004047812 */ /* 0x000fe200078ec0ff */
[C---:B-1----:R-:W-:Y:S01]  /*3430*/  IMAD.SHL.U32 R14, R96.reuse, 0x4, RZ ;  /* 0x00000004600e7824 */ /* 0x042fe200078e00ff */
[----:B------:R-:W-:Y:S01]  /*3440*/  SHF.L.U32 R7, R96, 0x9, RZ ;  /* 0x0000000960077819 */ /* 0x000fe200000006ff */
[----:B------:R-:W-:Y:S01]  /*3450*/  @P1 FMUL R62, R62, 0.25 ;  /* 0x3e8000003e3e1820 */ /* 0x000fe20000400000 */
[----:B------:R-:W-:Y:S01]  /*3460*/  LEA R19, R4, R5, 0x1 ;  /* 0x0000000504137211 */ /* 0x000fe200078e08ff */
[----:B------:R-:W-:Y:S01]  /*3470*/  FMUL R4, R107, 8388608 ;  /* 0x4b0000006b047820 */ /* 0x000fe20000400000 */
[----:B------:R-:W0:Y:S01]  /*3480*/  S2R R5, SR_TID.X ;  /* 0x0000000000057919 */ /* 0x000e220000002100 */
[----:B--2---:R-:W-:Y:S01]  /*3490*/  PRMT R92, R96, 0x6540, R92 ;  /* 0x00006540605c7816 */ /* 0x004fe2000000005c */
[----:B------:R-:W-:Y:S01]  /*34a0*/  @P1 FMUL R47, R47, 0.25 ;  /* 0x3e8000002f2f1820 */ /* 0x000fe20000400000 */
[----:B------:R-:W-:Y:S01]  /*34b0*/  SHF.R.U32.HI R15, RZ, 0x1, R96 ;  /* 0x00000001ff0f7819 */ /* 0x000fe20000011660 */
[----:B---3--:R-:W-:Y:S01]  /*34c0*/  IMAD R10, R94, c[0x0][0x1c0], RZ ;  /* 0x000070005e0a7a24 */ /* 0x008fe200078e02ff */
[----:B------:R-:W-:Y:S01]  /*34d0*/  LOP3.LUT R13, R7, 0x3000, RZ, 0xc0, !PT ;  /* 0x00003000070d7812 */ /* 0x000fe200078ec0ff */
[----:B------:R-:W-:Y:S01]  /*34e0*/  IMAD R12, R92, c[0x0][0x1c4], RZ ;  /* 0x000071005c0c7a24 */ /* 0x000fe200078e02ff */
[----:B----4-:R-:W-:Y:S01]  /*34f0*/  LOP3.LUT R24, R24, 0x3, RZ, 0xc0, !PT ;  /* 0x0000000318187812 */ /* 0x010fe200078ec0ff */
[----:B------:R-:W-:Y:S01]  /*3500*/  FMUL R7, R104, 8388608 ;  /* 0x4b00000068077820 */ /* 0x000fe20000400000 */
[----:B------:R-:W-:Y:S01]  /*3510*/  LOP3.LUT R14, R14, 0x3c0, RZ, 0xc0, !PT ;  /* 0x000003c00e0e7812 */ /* 0x000fe200078ec0ff */
[----:B------:R-:W-:Y:S01]  /*3520*/  @P1 FMUL R41, R41, 0.25 ;  /* 0x3e80000029291820 */ /* 0x000fe20000400000 */
[----:B------:R-:W-:Y:S01]  /*3530*/  LOP3.LUT R16, R15, 0x4, RZ, 0xc0, !PT ;  /* 0x000000040f107812 */ /* 0x000fe200078ec0ff */
[----:B------:R-:W-:Y:S01]  /*3540*/  IMAD R13, R24, 0x20, R13 ;  /* 0x00000020180d7824 */ /* 0x000fe200078e020d */
[----:B------:R-:W-:Y:S01]  /*3550*/  SHF.L.U32 R22, R10, 0x1, RZ ;  /* 0x000000010a167819 */ /* 0x000fe200000006ff */
[----:B------:R-:W1:Y:S01]  /*3560*/  S2R R24, SR_TID.X ;  /* 0x0000000000187919 */ /* 0x000e620000002100 */
[----:B------:R-:W-:Y:S01]  /*3570*/  SHF.L.U32 R23, R12, 0x1, RZ ;  /* 0x000000010c177819 */ /* 0x000fe200000006ff */
[----:B------:R-:W-:Y:S01]  /*3580*/  IMAD.HI R10, R10, 0x2, RZ ;  /* 0x000000020a0a7827 */ /* 0x000fe200078e02ff */
[----:B------:R-:W-:Y:S01]  /*3590*/  FSEL R4, R4, R107, !P0 ;  /* 0x0000006b04047208 */ /* 0x000fe20004000000 */
[----:B------:R-:W-:Y:S01]  /*35a0*/  I2F R15, R17 ;  /* 0x00000011000f7306 */ /* 0x000fe20000201400 */
[----:B------:R-:W-:Y:S01]  /*35b0*/  IADD3 R22, P5, P6, R23, c[0x0][0x178], R22 ;  /* 0x00005e0017167a10 */ /* 0x000fe20007ebe016 */
[----:B------:R-:W-:Y:S01]  /*35c0*/  IMAD.HI R23, R12, 0x2, RZ ;  /* 0x000000020c177827 */ /* 0x000fe200078e02ff */
[----:B------:R-:W-:-:S02]  /*35d0*/  FSEL R12, RZ, -23, P0 ;  /* 0xc1b80000ff0c7808 */ /* 0x000fc40000000000 */
[----:B------:R-:W-:Y:S02]  /*35e0*/  FSETP.GEU.AND P0, PT, |R104|, 1.175494350822287508e-38, PT ;  /* 0x008000006800780b */ /* 0x000fe40003f0e200 */
[----:B0-----:R-:W-:Y:S02]  /*35f0*/  SHF.L.U32 R5, R5, 0x3, RZ ;  /* 0x0000000305057819 */ /* 0x001fe400000006ff */
[----:B------:R-:W-:Y:S02]  /*3600*/  IADD3 R9, R4, -0x3f3504f3, RZ ;  /* 0xc0cafb0d04097810 */ /* 0x000fe40007ffe0ff */
[----:B------:R-:W-:Y:S01]  /*3610*/  LOP3.LUT R21, R5, 0x38, RZ, 0xc0, !PT ;  /* 0x0000003805157812 */ /* 0x000fe200078ec0ff */
[----:B------:R-:W-:Y:S01]  /*3620*/  FMUL R5, R106, 8388608 ;  /* 0x4b0000006a057820 */ /* 0x000fe20000400000 */
[----:B------:R-:W-:Y:S01]  /*3630*/  FSEL R7, R7, R104, !P4 ;  /* 0x0000006807077208 */ /* 0x000fe20006000000 */
[----:B------:R-:W-:Y:S01]  /*3640*/  @P1 FMUL R104, R104, 0.25 ;  /* 0x3e80000068681820 */ /* 0x000fe20000400000 */
[----:B------:R-:W-:-:S02]  /*3650*/  IADD3 R21, R16, R21, R14 ;  /* 0x0000001510157210 */ /* 0x000fc40007ffe00e */
[----:B------:R-:W-:Y:S01]  /*3660*/  FSEL R5, R5, R106, !P2 ;  /* 0x0000006a05057208 */ /* 0x000fe20005000000 */
[----:B------:R-:W-:Y:S01]  /*3670*/  @!P0 FMUL R104, R104, 16777216 ;  /* 0x4b80000068688820 */ /* 0x000fe20000400000 */
[----:B------:R-:W-:Y:S01]  /*3680*/  SHF.L.U32 R14, R19, 0x2, RZ ;  /* 0x00000002130e7819 */ /* 0x000fe200000006ff */
[----:B------:R-:W-:Y:S01]  /*3690*/  @!P0 FMUL R39, R39, 16777216 ;  /* 0x4b80000027278820 */ /* 0x000fe20000400000 */
[----:B------:R-:W-:Y:S01]  /*36a0*/  IADD3 R18, R5, -0x3f3504f3, RZ ;  /* 0xc0cafb0d05127810 */ /* 0x000fe20007ffe0ff */
[----:B------:R-:W-:Y:S01]  /*36b0*/  @!P0 FMUL R38, R38, 16777216 ;  /* 0x4b80000026268820 */ /* 0x000fe20000400000 */
[----:B------:R-:W-:Y:S01]  /*36c0*/  LOP3.LUT R19, R13, R14, RZ, 0x3c, !PT ;  /* 0x0000000e0d137212 */ /* 0x000fe200078e3cff */
[----:B------:R-:W-:Y:S01]  /*36d0*/  @!P0 FMUL R55, R55, 16777216 ;  /* 0x4b80000037378820 */ /* 0x000fe20000400000 */
[----:B------:R-:W-:Y:S01]  /*36e0*/  LOP3.LUT R18, R18, 0xff800000, RZ, 0xc0, !PT ;  /* 0xff80000012127812 */ /* 0x000fe200078ec0ff */
[----:B------:R-:W-:Y:S01]  /*36f0*/  @!P0 FMUL R54, R54, 16777216 ;  /* 0x4b80000036368820 */ /* 0x000fe20000400000 */
[----:B------:R-:W-:Y:S01]  /*3700*/  FSEL R13, RZ, -23, P2 ;  /* 0xc1b80000ff0d7808 */ /* 0x000fe20001000000 */
[----:B------:R-:W-:Y:S01]  /*3710*/  @!P0 FMUL R43, R43, 16777216 ;  /* 0x4b8000002b2b8820 */ /* 0x000fe20000400000 */
[----:B------:R0:W2:Y:S01]  /*3720*/  I2F R8, R18 ;  /* 0x0000001200087306 */ /* 0x0000a20000201400 */
[----:B------:R-:W-:Y:S01]  /*3730*/  FSETP.GT.AND P2, PT, |R105|, 8.50705917302346158658e+37, PT ;  /* 0x7e8000006900780b */ /* 0x000fe20003f44200 */
[----:B------:R-:W-:Y:S01]  /*3740*/  @!P0 FMUL R62, R62, 16777216 ;  /* 0x4b8000003e3e8820 */ /* 0x000fe20000400000 */
[----:B------:R-:W-:Y:S01]  /*3750*/  LOP3.LUT R9, R9, 0xff800000, RZ, 0xc0, !PT ;  /* 0xff80000009097812 */ /* 0x000fe200078ec0ff */
[----:B------:R-:W-:Y:S01]  /*3760*/  @!P0 FMUL R47, R47, 16777216 ;  /* 0x4b8000002f2f8820 */ /* 0x000fe20000400000 */
[----:B------:R-:W-:Y:S01]  /*3770*/  FSETP.GT.AND P1, PT, |R107|, 8.50705917302346158658e+37, PT ;  /* 0x7e8000006b00780b */ /* 0x000fe20003f24200 */
[----:B------:R-:W-:Y:S01]  /*3780*/  @!P0 FMUL R41, R41, 16777216 ;  /* 0x4b80000029298820 */ /* 0x000fe20000400000 */
[----:B------:R-:W-:Y:S01]  /*3790*/  FSETP.GT.AND P0, PT, |R106|, 8.50705917302346158658e+37, PT ;  /* 0x7e8000006a00780b */ /* 0x000fe20003f04200 */
[----:B------:R3:W4:Y:S01]  /*37a0*/  I2F R11, R9 ;  /* 0x00000009000b7306 */ /* 0x0007220000201400 */
[----:B------:R-:W-:Y:S01]  /*37b0*/  FSEL R14, RZ, -23, P3 ;  /* 0xc1b80000ff0e7808 */ /* 0x000fe20001800000 */
[----:B0-----:R-:W-:Y:S01]  /*37c0*/  IMAD.IADD R18, R5, 0x1, -R18 ;  /* 0x0000000105127824 */ /* 0x001fe200078e0a12 */
[----:B------:R-:W-:-:S02]  /*37d0*/  IADD3.X R23, R23, c[0x0][0x17c], R10, P5, P6 ;  /* 0x00005f0017177a10 */ /* 0x000fc40002fec40a */
[C---:B------:R-:W-:Y:S01]  /*37e0*/  FSETP.GEU.AND P3, PT, |R105|.reuse, 1.175494350822287508e-38, PT ;  /* 0x008000006900780b */ /* 0x040fe20003f6e200 */
[----:B------:R-:W-:Y:S01]  /*37f0*/  @P2 FMUL R105, R105, 0.25 ;  /* 0x3e80000069692820 */ /* 0x000fe20000400000 */
[----:B------:R-:W-:Y:S01]  /*3800*/  FSEL R10, RZ, -23, P4 ;  /* 0xc1b80000ff0a7808 */ /* 0x000fe20002000000 */
[----:B--2---:R-:W-:Y:S01]  /*3810*/  FFMA.FTZ R13, R8, 1.1920928955078125e-07, R13 ;  /* 0x34000000080d7823 */ /* 0x004fe2000001000d */
[----:B------:R-:W-:Y:S01]  /*3820*/  FSETP.GEU.AND P4, PT, |R106|, 1.175494350822287508e-38, PT ;  /* 0x008000006a00780b */ /* 0x000fe20003f8e200 */
[----:B------:R-:W0:Y:S01]  /*3830*/  MUFU.RCP R8, R104 ;  /* 0x0000006800087308 */ /* 0x000e220000001000 */
[----:B------:R-:W-:Y:S01]  /*3840*/  @P2 FMUL R37, R37, 0.25 ;  /* 0x3e80000025252820 */ /* 0x000fe20000400000 */
[----:B------:R-:W-:Y:S01]  /*3850*/  SHF.L.U32 R16, R96, 0xb, RZ ;  /* 0x0000000b60107819 */ /* 0x000fe200000006ff */
[----:B------:R-:W-:Y:S01]  /*3860*/  @P2 FMUL R27, R27, 0.25 ;  /* 0x3e8000001b1b2820 */ /* 0x000fe20000400000 */
[----:B------:R-:W-:Y:S01]  /*3870*/  IADD3 R36, R7, -0x3f3504f3, RZ ;  /* 0xc0cafb0d07247810 */ /* 0x000fe20007ffe0ff */
[----:B------:R-:W-:Y:S01]  /*3880*/  @P2 FMUL R53, R53, 0.25 ;  /* 0x3e80000035352820 */ /* 0x000fe20000400000 */
[----:B------:R-:W-:Y:S01]  /*3890*/  LOP3.LUT R16, R16, 0x3000, RZ, 0xc0, !PT ;  /* 0x0000300010107812 */ /* 0x000fe200078ec0ff */
[----:B------:R-:W-:Y:S01]  /*38a0*/  @P2 FMUL R63, R63, 0.25 ;  /* 0x3e8000003f3f2820 */ /* 0x000fe20000400000 */
[----:B-1----:R-:W-:Y:S01]  /*38b0*/  LOP3.LUT R24, R24, 0xff, RZ, 0xc0, !PT ;  /* 0x000000ff18187812 */ /* 0x002fe200078ec0ff */
[----:B------:R-:W-:Y:S01]  /*38c0*/  @P2 FMUL R61, R61, 0.25 ;  /* 0x3e8000003d3d2820 */ /* 0x000fe20000400000 */
[----:B------:R-:W-:Y:S01]  /*38d0*/  LOP3.LUT R36, R36, 0xff800000, RZ, 0xc0, !PT ;  /* 0xff80000024247812 */ /* 0x000fe200078ec0ff */
[----:B------:R-:W-:Y:S01]  /*38e0*/  @P2 FMUL R60, R60, 0.25 ;  /* 0x3e8000003c3c2820 */ /* 0x000fe20000400000 */
[----:B---3--:R-:W-:Y:S01]  /*38f0*/  IADD3 R9, R4, -R9, RZ ;  /* 0x8000000904097210 */ /* 0x008fe20007ffe0ff */
[----:B------:R-:W-:Y:S01]  /*3900*/  @P2 FMUL R45, R45, 0.25 ;  /* 0x3e8000002d2d2820 */ /* 0x000fe20000400000 */
[----:B------:R1:W2:Y:S01]  /*3910*/  I2F R25, R36 ;  /* 0x0000002400197306 */ /* 0x0002a20000201400 */
[----:B------:R-:W-:Y:S01]  /*3920*/  @P2 FMUL R44, R44, 0.25 ;  /* 0x3e8000002c2c2820 */ /* 0x000fe20000400000 */
[C---:B------:R-:W-:Y:S01]  /*3930*/  FSETP.GEU.AND P2, PT, |R107|.reuse, 1.175494350822287508e-38, PT ;  /* 0x008000006b00780b */ /* 0x040fe20003f4e200 */
[----:B------:R-:W-:Y:S01]  /*3940*/  @P0 FMUL R106, R106, 0.25 ;  /* 0x3e8000006a6a0820 */ /* 0x000fe20000400000 */
[C---:B------:R-:W-:Y:S01]  /*3950*/  IADD3 R17, R6.reuse, -R17, RZ ;  /* 0x8000001106117210 */ /* 0x040fe20007ffe0ff */
[----:B------:R-:W-:Y:S01]  /*3960*/  @P1 FMUL R107, R107, 0.25 ;  /* 0x3e8000006b6b1820 */ /* 0x000fe20000400000 */
[----:B------:R-:W-:Y:S01]  /*3970*/  ISETP.GE.U32.AND P5, PT, R6, 0x7f800000, PT ;  /* 0x7f8000000600780c */ /* 0x000fe20003fa6070 */
[----:B------:R-:W-:Y:S01]  /*3980*/  @!P3 FMUL R105, R105, 16777216 ;  /* 0x4b8000006969b820 */ /* 0x000fe20000400000 */
[----:B------:R-:W-:Y:S01]  /*3990*/  SHF.L.U32 R96, R96, 0x1, RZ ;  /* 0x0000000160607819 */ /* 0x000fe200000006ff */
[----:B------:R-:W-:Y:S01]  /*39a0*/  @!P4 FMUL R106, R106, 16777216 ;  /* 0x4b8000006a6ac820 */ /* 0x000fe20000400000 */
[----:B-1----:R-:W-:Y:S01]  /*39b0*/  IADD3 R36, R7, -R36, RZ ;  /* 0x8000002407247210 */ /* 0x002fe20007ffe0ff */
[----:B----4-:R-:W-:-:S02]  /*39c0*/  FFMA.FTZ R12, R11, 1.1920928955078125e-07, R12 ;  /* 0x340000000b0c7823 */ /* 0x010fc4000001000c */
[C---:B0-----:R-:W-:Y:S02]  /*39d0*/  FMUL R11, R8.reuse, R39 ;  /* 0x00000027080b7220 */ /* 0x041fe40000400000 */
[----:B------:R-:W-:Y:S02]  /*39e0*/  @!P2 FMUL R107, R107, 16777216 ;  /* 0x4b8000006b6ba820 */ /* 0x000fe40000400000 */
[----:B------:R-:W-:Y:S02]  /*39f0*/  FMUL R40, R8, R38 ;  /* 0x0000002608287220 */ /* 0x000fe40000400000 */
[----:B------:R-:W-:Y:S02]  /*3a00*/  IMAD R16, R24, 0x10, R16 ;  /* 0x0000001018107824 */ /* 0x000fe400078e0210 */
[C---:B------:R-:W-:Y:S01]  /*3a10*/  FMUL R38, R8.reuse, R55 ;  /* 0x0000003708267220 */ /* 0x040fe20000400000 */
[----:B------:R-:W-:Y:S01]  /*3a20*/  MUFU.RCP R24, R106 ;  /* 0x0000006a00187308 */ /* 0x000fe20000001000 */
[C---:B------:R-:W-:Y:S01]  /*3a30*/  FMUL R39, R8.reuse, R54 ;  /* 0x0000003608277220 */ /* 0x040fe20000400000 */
[----:B------:R-:W-:Y:S01]  /*3a40*/  F2FP.PACK_AB R11, R11, R40 ;  /* 0x000000280b0b723e */ /* 0x000fe200000000ff */
[----:B------:R-:W-:-:S02]  /*3a50*/  FMUL R43, R8, R43 ;  /* 0x0000002b082b7220 */ /* 0x000fc40000400000 */
[C---:B------:R-:W-:Y:S02]  /*3a60*/  FMUL R46, R8.reuse, R62 ;  /* 0x0000003e082e7220 */ /* 0x040fe40000400000 */
[C---:B------:R-:W-:Y:S01]  /*3a70*/  FMUL R47, R8.reuse, R47 ;  /* 0x0000002f082f7220 */ /* 0x040fe20000400000 */
[----:B------:R-:W-:Y:S01]  /*3a80*/  MUFU.RCP R107, R107 ;  /* 0x0000006b006b7308 */ /* 0x000fe20000001000 */
[----:B------:R-:W-:Y:S02]  /*3a90*/  FMUL R52, R8, R41 ;  /* 0x0000002908347220 */ /* 0x000fe40000400000 */
[----:B------:R-:W-:Y:S02]  /*3aa0*/  @P0 FMUL R31, R31, 0.25 ;  /* 0x3e8000001f1f0820 */ /* 0x000fe40000400000 */
[----:B------:R-:W-:Y:S02]  /*3ab0*/  @P0 FMUL R30, R30, 0.25 ;  /* 0x3e8000001e1e0820 */ /* 0x000fe40000400000 */
[----:B------:R-:W-:Y:S01]  /*3ac0*/  @P0 FMUL R35, R35, 0.25 ;  /* 0x3e80000023230820 */ /* 0x000fe20000400000 */
[----:B------:R-:W0:Y:S01]  /*3ad0*/  MUFU.RCP R8, R105 ;  /* 0x0000006900087308 */ /* 0x000e220000001000 */
[----:B------:R-:W-:-:S02]  /*3ae0*/  @P0 FMUL R34, R34, 0.25 ;  /* 0x3e80000022220820 */ /* 0x000fc40000400000 */
[----:B------:R-:W-:Y:S02]  /*3af0*/  @P0 FMUL R51, R51, 0.25 ;  /* 0x3e80000033330820 */ /* 0x000fe40000400000 */
[----:B------:R-:W-:Y:S02]  /*3b00*/  @P0 FMUL R50, R50, 0.25 ;  /* 0x3e80000032320820 */ /* 0x000fe40000400000 */
[----:B------:R-:W-:Y:S02]  /*3b10*/  @P0 FMUL R59, R59, 0.25 ;  /* 0x3e8000003b3b0820 */ /* 0x000fe40000400000 */
[----:B------:R-:W-:Y:S01]  /*3b20*/  @P0 FMUL R58, R58, 0.25 ;  /* 0x3e8000003a3a0820 */ /* 0x000fe20000400000 */
[----:B------:R-:W-:Y:S01]  /*3b30*/  ISETP.GE.U32.AND P0, PT, R4, 0x7f800000, PT ;  /* 0x7f8000000400780c */ /* 0x000fe20003f06070 */
[----:B------:R-:W-:Y:S02]  /*3b40*/  @P1 FMUL R33, R33, 0.25 ;  /* 0x3e80000021211820 */ /* 0x000fe40000400000 */
[----:B------:R-:W-:-:S02]  /*3b50*/  @P1 FMUL R32, R32, 0.25 ;  /* 0x3e80000020201820 */ /* 0x000fc40000400000 */
[----:B------:R-:W-:Y:S02]  /*3b60*/  @P1 FMUL R29, R29, 0.25 ;  /* 0x3e8000001d1d1820 */ /* 0x000fe40000400000 */
[----:B------:R-:W-:Y:S02]  /*3b70*/  @P1 FMUL R49, R49, 0.25 ;  /* 0x3e80000031311820 */ /* 0x000fe40000400000 */
[----:B------:R-:W-:Y:S02]  /*3b80*/  @P1 FMUL R48, R48, 0.25 ;  /* 0x3e80000030301820 */ /* 0x000fe40000400000 */
[----:B------:R-:W-:Y:S02]  /*3b90*/  @P1 FMUL R57, R57, 0.25 ;  /* 0x3e80000039391820 */ /* 0x000fe40000400000 */
[----:B------:R-:W-:Y:S02]  /*3ba0*/  @P1 FMUL R56, R56, 0.25 ;  /* 0x3e80000038381820 */ /* 0x000fe40000400000 */
[----:B------:R-:W-:-:S02]  /*3bb0*/  @!P3 FMUL R37, R37, 16777216 ;  /* 0x4b8000002525b820 */ /* 0x000fc40000400000 */
[----:B------:R-:W-:Y:S02]  /*3bc0*/  @!P4 FMUL R31, R31, 16777216 ;  /* 0x4b8000001f1fc820 */ /* 0x000fe40000400000 */
[----:B------:R-:W-:Y:S02]  /*3bd0*/  @!P4 FMUL R30, R30, 16777216 ;  /* 0x4b8000001e1ec820 */ /* 0x000fe40000400000 */
[----:B------:R-:W-:Y:S01]  /*3be0*/  @P1 FMUL R28, R28, 0.25 ;  /* 0x3e8000001c1c1820 */ /* 0x000fe20000400000 */
[----:B------:R-:W-:Y:S01]  /*3bf0*/  ISETP.GE.U32.AND P1, PT, R5, 0x7f800000, PT ;  /* 0x7f8000000500780c */ /* 0x000fe20003f26070 */
[----:B------:R-:W-:Y:S02]  /*3c00*/  @!P3 FMUL R27, R27, 16777216 ;  /* 0x4b8000001b1bb820 */ /* 0x000fe40000400000 */
[----:B------:R-:W-:Y:S02]  /*3c10*/  @!P4 FMUL R35, R35, 16777216 ;  /* 0x4b8000002323c820 */ /* 0x000fe40000400000 */
[----:B------:R-:W-:-:S02]  /*3c20*/  @!P4 FMUL R34, R34, 16777216 ;  /* 0x4b8000002222c820 */ /* 0x000fc40000400000 */
[----:B------:R-:W-:Y:S02]  /*3c30*/  FFMA.FTZ R14, R15, 1.1920928955078125e-07, R14 ;  /* 0x340000000f0e7823 */ /* 0x000fe4000001000e */
[----:B------:R-:W-:Y:S02]  /*3c40*/  @!P3 FMUL R53, R53, 16777216 ;  /* 0x4b8000003535b820 */ /* 0x000fe40000400000 */
[----:B------:R-:W-:Y:S02]  /*3c50*/  @!P3 FMUL R63, R63, 16777216 ;  /* 0x4b8000003f3fb820 */ /* 0x000fe40000400000 */
[----:B------:R-:W-:Y:S02]  /*3c60*/  @!P4 FMUL R51, R51, 16777216 ;  /* 0x4b8000003333c820 */ /* 0x000fe40000400000 */
[----:B------:R-:W-:Y:S02]  /*3c70*/  @!P4 FMUL R50, R50, 16777216 ;  /* 0x4b8000003232c820 */ /* 0x000fe40000400000 */
[----:B------:R-:W-:-:S02]  /*3c80*/  @!P4 FMUL R59, R59, 16777216 ;  /* 0x4b8000003b3bc820 */ /* 0x000fc40000400000 */
[----:B------:R-:W-:Y:S01]  /*3c90*/  @!P4 FMUL R58, R58, 16777216 ;  /* 0x4b8000003a3ac820 */ /* 0x000fe20000400000 */
[----:B------:R-:W-:Y:S01]  /*3ca0*/  ISETP.GE.U32.AND P4, PT, R7, 0x7f800000, PT ;  /* 0x7f8000000700780c */ /* 0x000fe20003f86070 */
[----:B------:R-:W-:Y:S02]  /*3cb0*/  @!P2 FMUL R33, R33, 16777216 ;  /* 0x4b8000002121a820 */ /* 0x000fe40000400000 */
[----:B--2---:R-:W-:Y:S02]  /*3cc0*/  FFMA.FTZ R15, R25, 1.1920928955078125e-07, R10 ;  /* 0x34000000190f7823 */ /* 0x004fe4000001000a */
[----:B------:R-:W-:Y:S02]  /*3cd0*/  @!P2 FMUL R32, R32, 16777216 ;  /* 0x4b8000002020a820 */ /* 0x000fe40000400000 */
[----:B------:R-:W-:Y:S02]  /*3ce0*/  @!P2 FMUL R29, R29, 16777216 ;  /* 0x4b8000001d1da820 */ /* 0x000fe40000400000 */
[----:B------:R-:W-:-:S02]  /*3cf0*/  @!P2 FMUL R49, R49, 16777216 ;  /* 0x4b8000003131a820 */ /* 0x000fc40000400000 */
[----:B------:R-:W-:Y:S02]  /*3d00*/  @!P2 FMUL R48, R48, 16777216 ;  /* 0x4b8000003030a820 */ /* 0x000fe40000400000 */
[----:B------:R-:W-:Y:S02]  /*3d10*/  @!P2 FMUL R57, R57, 16777216 ;  /* 0x4b8000003939a820 */ /* 0x000fe40000400000 */
[----:B------:R-:W-:Y:S02]  /*3d20*/  @!P2 FMUL R56, R56, 16777216 ;  /* 0x4b8000003838a820 */ /* 0x000fe40000400000 */
[----:B0-----:R-:W-:Y:S02]  /*3d30*/  FMUL R10, R8, R37 ;  /* 0x00000025080a7220 */ /* 0x001fe40000400000 */
[C---:B------:R-:W-:Y:S02]  /*3d40*/  FMUL R31, R24.reuse, R31 ;  /* 0x0000001f181f7220 */ /* 0x040fe40000400000 */
[----:B------:R-:W-:-:S02]  /*3d50*/  FMUL R30, R24, R30 ;  /* 0x0000001e181e7220 */ /* 0x000fc40000400000 */
[----:B------:R-:W-:Y:S01]  /*3d60*/  @!P2 FMUL R28, R28, 16777216 ;  /* 0x4b8000001c1ca820 */ /* 0x000fe20000400000 */
[----:B------:R-:W-:Y:S01]  /*3d70*/  FSETP.NEU.AND P2, PT, R5, RZ, PT ;  /* 0x000000ff0500720b */ /* 0x000fe20003f4d000 */
[----:B------:R-:W-:Y:S01]  /*3d80*/  FMUL R37, R8, R27 ;  /* 0x0000001b08257220 */ /* 0x000fe20000400000 */
[----:B------:R-:W-:Y:S01]  /*3d90*/  F2FP.PACK_AB R30, R31, R30 ;  /* 0x0000001e1f1e723e */ /* 0x000fe200000000ff */
[C---:B------:R-:W-:Y:S02]  /*3da0*/  FMUL R35, R24.reuse, R35 ;  /* 0x0000002318237220 */ /* 0x040fe40000400000 */
[----:B------:R-:W-:Y:S02]  /*3db0*/  FMUL R34, R24, R34 ;  /* 0x0000002218227220 */ /* 0x000fe40000400000 */
[C---:B------:R-:W-:Y:S02]  /*3dc0*/  FMUL R41, R8.reuse, R53 ;  /* 0x0000003508297220 */ /* 0x040fe40000400000 */
[----:B------:R-:W-:Y:S01]  /*3dd0*/  FMUL R42, R8, R63 ;  /* 0x0000003f082a7220 */ /* 0x000fe20000400000 */
[----:B------:R-:W-:Y:S01]  /*3de0*/  F2FP.PACK_AB R31, R35, R34 ;  /* 0x00000022231f723e */ /* 0x000fe200000000ff */
[----:B------:R-:W-:Y:S01]  /*3df0*/  FMUL R51, R24, R51 ;  /* 0x0000003318337220 */ /* 0x000fe20000400000 */
[----:B------:R-:W-:Y:S01]  /*3e00*/  F2FP.PACK_AB R35, R10, R37 ;  /* 0x000000250a23723e */ /* 0x000fe200000000ff */
[C---:B------:R-:W-:Y:S01]  /*3e10*/  FMUL R50, R24.reuse, R50 ;  /* 0x0000003218327220 */ /* 0x040fe20000400000 */
[----:B------:R-:W-:Y:S01]  /*3e20*/  F2FP.PACK_AB R34, R41, R42 ;  /* 0x0000002a2922723e */ /* 0x000fe200000000ff */
[C---:B------:R-:W-:Y:S01]  /*3e30*/  FMUL R59, R24.reuse, R59 ;  /* 0x0000003b183b7220 */ /* 0x040fe20000400000 */
[----:B------:R-:W-:Y:S01]  /*3e40*/  MOV R41, 0x3dc6b27f ;  /* 0x3dc6b27f00297802 */ /* 0x000fe20000000f00 */
[----:B------:R-:W-:Y:S01]  /*3e50*/  FMUL R58, R24, R58 ;  /* 0x0000003a183a7220 */ /* 0x000fe20000400000 */
[----:B------:R-:W-:Y:S01]  /*3e60*/  F2FP.PACK_AB R10, R38, R39 ;  /* 0x00000027260a723e */ /* 0x000fe200000000ff */
[----:B------:R-:W-:-:S02]  /*3e70*/  FMUL R27, R107, R33 ;  /* 0x000000216b1b7220 */ /* 0x000fc40000400000 */
[C---:B------:R-:W-:Y:S02]  /*3e80*/  FMUL R32, R107.reuse, R32 ;  /* 0x000000206b207220 */ /* 0x040fe40000400000 */
[C---:B------:R-:W-:Y:S02]  /*3e90*/  FMUL R24, R107.reuse, R57 ;  /* 0x000000396b187220 */ /* 0x040fe40000400000 */
[----:B------:R-:W-:Y:S01]  /*3ea0*/  FMUL R33, R107, R56 ;  /* 0x000000386b217220 */ /* 0x000fe20000400000 */
[----:B------:R-:W-:Y:S01]  /*3eb0*/  F2FP.PACK_AB R27, R27, R32 ;  /* 0x000000201b1b723e */ /* 0x000fe200000000ff */
[C---:B------:R-:W-:Y:S02]  /*3ec0*/  FMUL R25, R107.reuse, R49 ;  /* 0x000000316b197220 */ /* 0x040fe40000400000 */
[C---:B------:R-:W-:Y:S01]  /*3ed0*/  FMUL R48, R107.reuse, R48 ;  /* 0x000000306b307220 */ /* 0x040fe20000400000 */
[----:B------:R-:W-:Y:S01]  /*3ee0*/  F2FP.PACK_AB R24, R24, R33 ;  /* 0x000000211818723e */ /* 0x000fe200000000ff */
[----:B------:R-:W-:Y:S01]  /*3ef0*/  FMUL R26, R107, R29 ;  /* 0x0000001d6b1a7220 */ /* 0x000fe20000400000 */
[----:B------:R-:W-:Y:S01]  /*3f00*/  F2FP.PACK_AB R29, R51, R50 ;  /* 0x00000032331d723e */ /* 0x000fe200000000ff */
[----:B------:R-:W-:Y:S01]  /*3f10*/  FMUL R107, R107, R28 ;  /* 0x0000001c6b6b7220 */ /* 0x000fe20000400000 */
[----:B------:R-:W-:Y:S01]  /*3f20*/  F2FP.PACK_AB R25, R25, R48 ;  /* 0x000000301919723e */ /* 0x000fe200000000ff */
[----:B------:R-:W-:Y:S01]  /*3f30*/  FADD R37, R9, -1 ;  /* 0xbf80000009257421 */ /* 0x000fe20000000000 */
[----:B------:R-:W-:Y:S01]  /*3f40*/  F2FP.PACK_AB R28, R59, R58 ;  /* 0x0000003a3b1c723e */ /* 0x000fe200000000ff */
[----:B------:R-:W-:Y:S01]  /*3f50*/  FADD R18, R18, -1 ;  /* 0xbf80000012127421 */ /* 0x000fe20000000000 */
[----:B------:R-:W-:Y:S01]  /*3f60*/  F2FP.PACK_AB R26, R26, R107 ;  /* 0x0000006b1a1a723e */ /* 0x000fe200000000ff */
[----:B------:R-:W-:Y:S01]  /*3f70*/  FFMA.FTZ R38, R37, R41, -0.16845393180847167969 ;  /* 0xbe2c7f3025267423 */ /* 0x000fe20000010029 */
[----:B------:R-:W-:Y:S01]  /*3f80*/  F2FP.PACK_AB R9, R43, R46 ;  /* 0x0000002e2b09723e */ /* 0x000fe200000000ff */
[----:B------:R-:W-:Y:S01]  /*3f90*/  FADD R36, R36, -1 ;  /* 0xbf80000024247421 */ /* 0x000fe20000000000 */
[----:B------:R-:W-:Y:S01]  /*3fa0*/  STS.128 [R19+0x80], R28 ;  /* 0x0000801c13007388 */ /* 0x000fe20000000c00 */
[----:B------:R-:W-:-:S02]  /*3fb0*/  FFMA.FTZ R38, R37, R38, 0.1716887056827545166 ;  /* 0x3e2fcf2a25267423 */ /* 0x000fc40000010026 */
[----:B------:R-:W-:Y:S01]  /*3fc0*/  @!P3 FMUL R61, R61, 16777216 ;  /* 0x4b8000003d3db820 */ /* 0x000fe20000400000 */
[----:B------:R0:W-:Y:S01]  /*3fd0*/  STS.128 [R19], R24 ;  /* 0x0000001813007388 */ /* 0x0001e20000000c00 */
[C---:B------:R-:W-:Y:S02]  /*3fe0*/  FFMA.FTZ R38, R37.reuse, R38, -0.17900948226451873779 ;  /* 0xbe374e4325267423 */ /* 0x040fe40000010026 */
[----:B------:R-:W-:Y:S02]  /*3ff0*/  @!P3 FMUL R60, R60, 16777216 ;  /* 0x4b8000003c3cb820 */ /* 0x000fe40000400000 */
[----:B------:R-:W-:Y:S02]  /*4000*/  FFMA.FTZ R38, R37, R38, 0.20512372255325317383 ;  /* 0x3e520bf425267423 */ /* 0x000fe40000010026 */
[----:B------:R-:W-:Y:S02]  /*4010*/  @!P3 FMUL R45, R45, 16777216 ;  /* 0x4b8000002d2db820 */ /* 0x000fe40000400000 */
[----:B------:R-:W-:-:S02]  /*4020*/  FFMA.FTZ R38, R37, R38, -0.24046532809734344482 ;  /* 0xbe763c8b25267423 */ /* 0x000fc40000010026 */
[----:B------:R-:W-:Y:S01]  /*4030*/  @!P3 FMUL R44, R44, 16777216 ;  /* 0x4b8000002c2cb820 */ /* 0x000fe20000400000 */
[----:B------:R-:W-:Y:S01]  /*4040*/  FSETP.NEU.AND P3, PT, R4, RZ, PT ;  /* 0x000000ff0400720b */ /* 0x000fe20003f6d000 */
[----:B------:R-:W-:Y:S02]  /*4050*/  FFMA.FTZ R38, R37, R38, 0.28857114911079406738 ;  /* 0x3e93bf9925267423 */ /* 0x000fe40000010026 */
[----:B------:R-:W-:Y:S02]  /*4060*/  FMUL R61, R8, R61 ;  /* 0x0000003d083d7220 */ /* 0x000fe40000400000 */
[----:B0-----:R-:W-:Y:S02]  /*4070*/  FADD R24, R17, -1 ;  /* 0xbf80000011187421 */ /* 0x001fe40000000000 */
[-C--:B------:R-:W-:Y:S02]  /*4080*/  FFMA.FTZ R17, R18, R41.reuse, -0.16845393180847167969 ;  /* 0xbe2c7f3012117423 */ /* 0x080fe40000010029 */
[----:B------:R-:W-:-:S02]  /*4090*/  FFMA.FTZ R25, R24, R41, -0.16845393180847167969 ;  /* 0xbe2c7f3018197423 */ /* 0x000fc40000010029 */
[----:B------:R-:W-:Y:S02]  /*40a0*/  FFMA.FTZ R17, R18, R17, 0.1716887056827545166 ;  /* 0x3e2fcf2a12117423 */ /* 0x000fe40000010011 */
[----:B------:R-:W-:Y:S02]  /*40b0*/  FFMA.FTZ R27, R36, R41, -0.16845393180847167969 ;  /* 0xbe2c7f30241b7423 */ /* 0x000fe40000010029 */
[----:B------:R-:W-:Y:S02]  /*40c0*/  FFMA.FTZ R25, R24, R25, 0.1716887056827545166 ;  /* 0x3e2fcf2a18197423 */ /* 0x000fe40000010019 */
[----:B------:R-:W-:Y:S02]  /*40d0*/  FFMA.FTZ R17, R18, R17, -0.17900948226451873779 ;  /* 0xbe374e4312117423 */ /* 0x000fe40000010011 */
[----:B------:R-:W-:Y:S02]  /*40e0*/  FFMA.FTZ R27, R36, R27, 0.1716887056827545166 ;  /* 0x3e2fcf2a241b7423 */ /* 0x000fe4000001001b */
[----:B------:R-:W-:-:S02]  /*40f0*/  FFMA.FTZ R25, R24, R25, -0.17900948226451873779 ;  /* 0xbe374e4318197423 */ /* 0x000fc40000010019 */
[----:B------:R-:W-:Y:S02]  /*4100*/  FFMA.FTZ R17, R18, R17, 0.20512372255325317383 ;  /* 0x3e520bf412117423 */ /* 0x000fe40000010011 */
[----:B------:R-:W-:Y:S02]  /*4110*/  FFMA.FTZ R27, R36, R27, -0.17900948226451873779 ;  /* 0xbe374e43241b7423 */ /* 0x000fe4000001001b */
[----:B------:R-:W-:Y:S02]  /*4120*/  FFMA.FTZ R25, R24, R25, 0.20512372255325317383 ;  /* 0x3e520bf418197423 */ /* 0x000fe40000010019 */
[----:B------:R-:W-:Y:S02]  /*4130*/  FFMA.FTZ R17, R18, R17, -0.24046532809734344482 ;  /* 0xbe763c8b12117423 */ /* 0x000fe40000010011 */
[----:B------:R-:W-:Y:S02]  /*4140*/  FFMA.FTZ R27, R36, R27, 0.20512372255325317383 ;  /* 0x3e520bf4241b7423 */ /* 0x000fe4000001001b */
[----:B------:R-:W-:-:S02]  /*4150*/  FFMA.FTZ R25, R24, R25, -0.24046532809734344482 ;  /* 0xbe763c8b18197423 */ /* 0x000fc40000010019 */
[C---:B------:R-:W-:Y:S02]  /*4160*/  FFMA.FTZ R38, R37.reuse, R38, -0.36067417263984680176 ;  /* 0xbeb8aa4925267423 */ /* 0x040fe40000010026 */
[----:B------:R-:W-:Y:S02]  /*4170*/  FFMA.FTZ R17, R18, R17, 0.28857114911079406738 ;  /* 0x3e93bf9912117423 */ /* 0x000fe40000010011 */
[----:B------:R-:W-:Y:S02]  /*4180*/  FFMA.FTZ R27, R36, R27, -0.24046532809734344482 ;  /* 0xbe763c8b241b7423 */ /* 0x000fe4000001001b */
[----:B------:R-:W-:Y:S02]  /*4190*/  FFMA.FTZ R25, R24, R25, 0.28857114911079406738 ;  /* 0x3e93bf9918197423 */ /* 0x000fe40000010019 */
[----:B------:R-:W-:Y:S02]  /*41a0*/  FFMA.FTZ R38, R37, R38, 0.48089820146560668945 ;  /* 0x3ef6384a25267423 */ /* 0x000fe40000010026 */
[----:B------:R-:W-:-:S02]  /*41b0*/  FFMA.FTZ R17, R18, R17, -0.36067417263984680176 ;  /* 0xbeb8aa4912117423 */ /* 0x000fc40000010011 */
[----:B------:R-:W-:Y:S02]  /*41c0*/  FFMA.FTZ R27, R36, R27, 0.28857114911079406738 ;  /* 0x3e93bf99241b7423 */ /* 0x000fe4000001001b */
[----:B------:R-:W-:Y:S02]  /*41d0*/  FFMA.FTZ R25, R24, R25, -0.36067417263984680176 ;  /* 0xbeb8aa4918197423 */ /* 0x000fe40000010019 */
[C---:B------:R-:W-:Y:S02]  /*41e0*/  FMUL R60, R8.reuse, R60 ;  /* 0x0000003c083c7220 */ /* 0x040fe40000400000 */
[C---:B------:R-:W-:Y:S02]  /*41f0*/  FMUL R45, R8.reuse, R45 ;  /* 0x0000002d082d7220 */ /* 0x040fe40000400000 */
[----:B------:R-:W-:Y:S01]  /*4200*/  FFMA.FTZ R38, R37, R38, -0.72134751081466674805 ;  /* 0xbf38aa3b25267423 */ /* 0x000fe20000010026 */
[----:B------:R-:W-:Y:S01]  /*4210*/  F2FP.PACK_AB R33, R61, R60 ;  /* 0x0000003c3d21723e */ /* 0x000fe200000000ff */
[----:B------:R-:W-:-:S02]  /*4220*/  FMUL R8, R8, R44 ;  /* 0x0000002c08087220 */ /* 0x000fc40000400000 */
[----:B------:R-:W-:Y:S02]  /*4230*/  FFMA.FTZ R17, R18, R17, 0.48089820146560668945 ;  /* 0x3ef6384a12117423 */ /* 0x000fe40000010011 */
[----:B------:R-:W-:Y:S01]  /*4240*/  FFMA.FTZ R27, R36, R27, -0.36067417263984680176 ;  /* 0xbeb8aa49241b7423 */ /* 0x000fe2000001001b */
[----:B------:R-:W-:Y:S01]  /*4250*/  F2FP.PACK_AB R32, R45, R8 ;  /* 0x000000082d20723e */ /* 0x000fe200000000ff */
[----:B------:R-:W-:Y:S01]  /*4260*/  FFMA.FTZ R25, R24, R25, 0.48089820146560668945 ;  /* 0x3ef6384a18197423 */ /* 0x000fe20000010019 */
[----:B------:R-:W-:Y:S01]  /*4270*/  F2FP.PACK_AB R8, R47, R52 ;  /* 0x000000342f08723e */ /* 0x000fe200000000ff */
[----:B------:R-:W-:Y:S02]  /*4280*/  FMUL R38, R37, R38 ;  /* 0x0000002625267220 */ /* 0x000fe40000400000 */
[----:B------:R-:W-:Y:S01]  /*4290*/  FFMA.FTZ R17, R18, R17, -0.72134751081466674805 ;  /* 0xbf38aa3b12117423 */ /* 0x000fe20000010011 */
[----:B------:R-:W-:Y:S01]  /*42a0*/  STS.128 [R19+0x800], R32 ;  /* 0x0008002013007388 */ /* 0x000fe20000000c00 */
[----:B------:R-:W-:-:S02]  /*42b0*/  FFMA.FTZ R27, R36, R27, 0.48089820146560668945 ;  /* 0x3ef6384a241b7423 */ /* 0x000fc4000001001b */
[----:B------:R-:W-:Y:S01]  /*42c0*/  FFMA.FTZ R25, R24, R25, -0.72134751081466674805 ;  /* 0xbf38aa3b18197423 */ /* 0x000fe20000010019 */
[----:B------:R0:W-:Y:S01]  /*42d0*/  STS.128 [R19+0x880], R8 ;  /* 0x0008800813007388 */ /* 0x0001e20000000c00 */
[C---:B------:R-:W-:Y:S02]  /*42e0*/  FMUL R38, R37.reuse, R38 ;  /* 0x0000002625267220 */ /* 0x040fe40000400000 */
[----:B------:R-:W-:Y:S02]  /*42f0*/  FMUL R17, R18, R17 ;  /* 0x0000001112117220 */ /* 0x000fe40000400000 */
[----:B------:R-:W-:Y:S02]  /*4300*/  FFMA.FTZ R27, R36, R27, -0.72134751081466674805 ;  /* 0xbf38aa3b241b7423 */ /* 0x000fe4000001001b */
[----:B------:R-:W-:Y:S02]  /*4310*/  FMUL R25, R24, R25 ;  /* 0x0000001918197220 */ /* 0x000fe40000400000 */
[----:B------:R-:W-:-:S02]  /*4320*/  FFMA.FTZ R37, R37, 1.4426950216293334961, R38 ;  /* 0x3fb8aa3b25257823 */ /* 0x000fc40000010026 */
[----:B------:R-:W-:Y:S02]  /*4330*/  FMUL R17, R18, R17 ;  /* 0x0000001112117220 */ /* 0x000fe40000400000 */
[----:B------:R-:W-:Y:S02]  /*4340*/  FMUL R27, R36, R27 ;  /* 0x0000001b241b7220 */ /* 0x000fe40000400000 */
[----:B------:R-:W-:Y:S01]  /*4350*/  FMUL R25, R24, R25 ;  /* 0x0000001918197220 */ /* 0x000fe20000400000 */
[----:B0-----:R-:W-:Y:S01]  /*4360*/  @P1 MOV R8, 0x7f800000 ;  /* 0x7f80000000081802 */ /* 0x001fe20000000f00 */
[----:B------:R-:W-:Y:S02]  /*4370*/  @P0 IMAD.MOV.U32 R9, RZ, RZ, 0x7f800000 ;  /* 0x7f800000ff090424 */ /* 0x000fe400078e00ff */
[----:B------:R-:W-:Y:S01]  /*4380*/  FADD R78, R12, R37 ;  /* 0x000000250c4e7221 */ /* 0x000fe20000000000 */
[----:B------:R-:W-:Y:S01]  /*4390*/  LOP3.LUT R12, R16, 0x40, RZ, 0x3c, !PT ;  /* 0x00000040100c7812 */ /* 0x000fe200078e3cff */
[----:B------:R-:W-:-:S02]  /*43a0*/  FFMA.FTZ R18, R18, 1.4426950216293334961, R17 ;  /* 0x3fb8aa3b12127823 */ /* 0x000fc40000010011 */
[----:B------:R-:W-:Y:S02]  /*43b0*/  FMUL R27, R36, R27 ;  /* 0x0000001b241b7220 */ /* 0x000fe40000400000 */
[----:B------:R-:W-:Y:S01]  /*43c0*/  @P0 FFMA.FTZ R78, R4, R9, +INF ;  /* 0x7f800000044e0423 */ /* 0x000fe20000010009 */
[----:B------:R-:W-:Y:S01]  /*43d0*/  @P5 MOV R9, 0x7f800000 ;  /* 0x7f80000000095802 */ /* 0x000fe20000000f00 */
[----:B------:R-:W-:Y:S01]  /*43e0*/  FFMA.FTZ R25, R24, 1.4426950216293334961, R25 ;  /* 0x3fb8aa3b18197823 */ /* 0x000fe20000010019 */
[----:B------:R-:W-:Y:S01]  /*43f0*/  @P4 MOV R4, 0x7f800000 ;  /* 0x7f80000000044802 */ /* 0x000fe20000000f00 */
[----:B------:R-:W-:Y:S01]  /*4400*/  IMAD.MOV.U32 R51, RZ, RZ, c[0x0][0x1c8] ;  /* 0x00007200ff337624 */ /* 0x000fe200078e00ff */
[----:B------:R-:W-:Y:S01]  /*4410*/  FSETP.NEU.AND P0, PT, R7, RZ, PT ;  /* 0x000000ff0700720b */ /* 0x000fe20003f0d000 */
[----:B------:R-:W-:Y:S02]  /*4420*/  FFMA.FTZ R36, R36, 1.4426950216293334961, R27 ;  /* 0x3fb8aa3b24247823 */ /* 0x000fe4000001001b */
[----:B------:R-:W-:Y:S01]  /*4430*/  FADD R79, R13, R18 ;  /* 0x000000120d4f7221 */ /* 0x000fe20000000000 */
[----:B------:R-:W-:Y:S01]  /*4440*/  SHF.L.U32 R17, R51, 0x3, RZ ;  /* 0x0000000333117819 */ /* 0x000fe200000006ff */
[----:B------:R-:W-:-:S02]  /*4450*/  FADD R80, R14, R25 ;  /* 0x000000190e507221 */ /* 0x000fc40000000000 */
[----:B------:R-:W-:Y:S01]  /*4460*/  @P1 FFMA.FTZ R79, R5, R8, +INF ;  /* 0x7f800000054f1423 */ /* 0x000fe20000010008 */
[C---:B------:R-:W-:Y:S01]  /*4470*/  SHF.L.U32 R5, R51.reuse, 0x1, RZ ;  /* 0x0000000133057819 */ /* 0x040fe200000006ff */
[----:B------:R-:W-:Y:S01]  /*4480*/  @P5 FFMA.FTZ R80, R6, R9, +INF ;  /* 0x7f80000006505423 */ /* 0x000fe20000010009 */
[CC--:B------:R-:W-:Y:S01]  /*4490*/  LEA R26, P5, R51.reuse, R22.reuse, 0x2 ;  /* 0x00000016331a7211 */ /* 0x0c0fe200078a10ff */
[C---:B------:R-:W-:Y:S01]  /*44a0*/  IMAD R13, R51.reuse, 0x6, RZ ;  /* 0x00000006330d7824 */ /* 0x040fe200078e02ff */
[C---:B------:R-:W-:Y:S01]  /*44b0*/  SHF.L.U32 R9, R51.reuse, 0x2, RZ ;  /* 0x0000000233097819 */ /* 0x040fe200000006ff */
[----:B------:R-:W-:Y:S01]  /*44c0*/  IMAD R43, R51, 0xa, RZ ;  /* 0x0000000a332b7824 */ /* 0x000fe200078e02ff */
[-C--:B------:R-:W-:Y:S01]  /*44d0*/  LEA.HI.X.SX32 R27, R5, R23.reuse, 0x1, P5 ;  /* 0x00000017051b7211 */ /* 0x080fe200028f0eff */
[----:B------:R-:W-:Y:S01]  /*44e0*/  FADD R81, R15, R36 ;  /* 0x000000240f517221 */ /* 0x000fe20000000000 */
[----:B------:R-:W-:Y:S01]  /*44f0*/  IADD3 R28, P6, R13, R22, RZ ;  /* 0x000000160d1c7210 */ /* 0x000fe20007fde0ff */
[----:B------:R-:W-:Y:S01]  /*4500*/  @P4 FFMA.FTZ R81, R7, R4, +INF ;  /* 0x7f80000007514423 */ /* 0x000fe20000010004 */
[-C--:B------:R-:W-:Y:S01]  /*4510*/  IADD3 R24, P4, R5, R22.reuse, RZ ;  /* 0x0000001605187210 */ /* 0x080fe20007f9e0ff */
[----:B------:R-:W-:Y:S01]  /*4520*/  IMAD R7, R51, 0x3, RZ ;  /* 0x0000000333077824 */ /* 0x000fe200078e02ff */
[-C--:B------:R-:W-:Y:S01]  /*4530*/  IADD3 R32, P5, R43, R22.reuse, RZ ;  /* 0x000000162b207210 */ /* 0x080fe20007fbe0ff */
[C---:B------:R-:W-:Y:S01]  /*4540*/  IMAD R11, R51.reuse, 0x5, RZ ;  /* 0x00000005330b7824 */ /* 0x040fe200078e02ff */
[CC--:B------:R-:W-:Y:S01]  /*4550*/  LEA.HI.X.SX32 R25, R51.reuse, R23.reuse, 0x1, P4 ;  /* 0x0000001733197211 */ /* 0x0c0fe200020f0eff */
[C---:B------:R-:W-:Y:S01]  /*4560*/  IMAD R47, R51.reuse, 0xc, RZ ;  /* 0x0000000c332f7824 */ /* 0x040fe200078e02ff */
[CC--:B------:R-:W-:Y:S01]  /*4570*/  LEA R30, P4, R51.reuse, R22.reuse, 0x3 ;  /* 0x00000016331e7211 */ /* 0x0c0fe200078818ff */
[----:B------:R-:W-:Y:S01]  /*4580*/  IMAD R53, R51, 0xe, RZ ;  /* 0x0000000e33357824 */ /* 0x000fe200078e02ff */
[-C--:B------:R-:W-:Y:S01]  /*4590*/  LEA.HI.X.SX32 R29, R7, R23.reuse, 0x1, P6 ;  /* 0x00000017071d7211 */ /* 0x080fe200030f0eff */
[----:B------:R-:W-:Y:S01]  /*45a0*/  IMAD R61, R51, 0x12, RZ ;  /* 0x00000012333d7824 */ /* 0x000fe200078e02ff */
[-C--:B------:R-:W-:Y:S01]  /*45b0*/  LEA.HI.X.SX32 R33, R11, R23.reuse, 0x1, P5 ;  /* 0x000000170b217211 */ /* 0x080fe200028f0eff */
[----:B------:R-:W-:Y:S01]  /*45c0*/  IMAD R67, R51, 0x16, RZ ;  /* 0x0000001633437824 */ /* 0x000fe200078e02ff */
[-C--:B------:R-:W-:Y:S01]  /*45d0*/  IADD3 R34, P6, R47, R22.reuse, RZ ;  /* 0x000000162f227210 */ /* 0x080fe20007fde0ff */
[C---:B------:R-:W-:Y:S01]  /*45e0*/  IMAD R15, R51.reuse, 0x7, RZ ;  /* 0x00000007330f7824 */ /* 0x040fe200078e02ff */
[CC--:B------:R-:W-:Y:S01]  /*45f0*/  LEA R38, P5, R51.reuse, R22.reuse, 0x4 ;  /* 0x0000001633267211 */ /* 0x0c0fe200078a20ff */
[C---:B------:R-:W-:Y:S01]  /*4600*/  IMAD R19, R51.reuse, 0x9, RZ ;  /* 0x0000000933137824 */ /* 0x040fe200078e02ff */
[C---:B------:R-:W-:Y:S01]  /*4610*/  LOP3.LUT R4, R16.reuse, 0x20, RZ, 0x3c, !PT ;  /* 0x0000002010047812 */ /* 0x040fe200078e3cff */
[----:B------:R-:W-:Y:S01]  /*4620*/  IMAD R107, R51, 0x14, RZ ;  /* 0x00000014336b7824 */ /* 0x000fe200078e02ff */
[-C--:B------:R-:W-:Y:S01]  /*4630*/  LEA.HI.X.SX32 R31, R9, R23.reuse, 0x1, P4 ;  /* 0x00000017091f7211 */ /* 0x080fe200020f0eff */
[----:B------:R-:W-:Y:S01]  /*4640*/  BAR.SYNC.DEFER_BLOCKING 0x0 ;  /* 0x0000000000007b1d */ /* 0x000fe20000010000 */
[-C--:B------:R-:W-:Y:S01]  /*4650*/  IADD3 R36, P4, R53, R22.reuse, RZ ;  /* 0x0000001635247210 */ /* 0x080fe20007f9e0ff */
[----:B------:R-:W-:Y:S01]  /*4660*/  IMAD R45, R51, 0xb, RZ ;  /* 0x0000000b332d7824 */ /* 0x000fe200078e02ff */
[-C--:B------:R-:W-:Y:S01]  /*4670*/  LEA.HI.X.SX32 R35, R13, R23.reuse, 0x1, P6 ;  /* 0x000000170d237211 */ /* 0x080fe200030f0eff */
[----:B------:R-:W-:Y:S01]  /*4680*/  IMAD R71, R51, 0x18, RZ ;  /* 0x0000001833477824 */ /* 0x000fe200078e02ff */
[-C--:B------:R-:W-:Y:S01]  /*4690*/  LEA.HI.X.SX32 R39, R17, R23.reuse, 0x1, P5 ;  /* 0x0000001711277211 */ /* 0x080fe200028f0eff */
[----:B------:R-:W-:Y:S01]  /*46a0*/  IMAD R75, R51, 0x1a, RZ ;  /* 0x0000001a334b7824 */ /* 0x000fe200078e02ff */
[-C--:B------:R-:W-:Y:S01]  /*46b0*/  IADD3 R40, P6, R61, R22.reuse, RZ ;  /* 0x000000163d287210 */ /* 0x080fe20007fde0ff */
[C---:B------:R-:W-:Y:S01]  /*46c0*/  IMAD R49, R51.reuse, 0xd, RZ ;  /* 0x0000000d33317824 */ /* 0x040fe200078e02ff */
[----:B------:R-:W-:Y:S01]  /*46d0*/  LOP3.LUT R17, R16, 0x60, RZ, 0x3c, !PT ;  /* 0x0000006010117812 */ /* 0x000fe200078e3cff */
[C---:B------:R-:W-:Y:S01]  /*46e0*/  IMAD R89, R51.reuse, 0x1c, RZ ;  /* 0x0000001c33597824 */ /* 0x040fe200078e02ff */
[----:B------:R-:W-:Y:S01]  /*46f0*/  FSETP.NEU.AND P1, PT, R6, RZ, PT ;  /* 0x000000ff0600720b */ /* 0x000fe20003f2d000 */
[----:B------:R-:W-:Y:S01]  /*4700*/  IMAD R83, R51, 0x1e, RZ ;  /* 0x0000001e33537824 */ /* 0x000fe200078e02ff */
[-C--:B------:R-:W-:Y:S01]  /*4710*/  IADD3 R44, P5, R67, R22.reuse, RZ ;  /* 0x00000016432c7210 */ /* 0x080fe20007fbe0ff */
[----:B------:R-:W-:Y:S01]  /*4720*/  IMAD R55, R51, 0xf, RZ ;  /* 0x0000000f33377824 */ /* 0x000fe200078e02ff */
[-C--:B------:R-:W-:Y:S01]  /*4730*/  LEA.HI.X.SX32 R37, R15, R23.reuse, 0x1, P4 ;  /* 0x000000170f257211 */ /* 0x080fe200020f0eff */
[----:B------:R-:W-:Y:S01]  /*4740*/  IMAD.SHL.U32 R57, R51, 0x10, RZ ;  /* 0x0000001033397824 */ /* 0x000fe200078e00ff */
[-C--:B------:R-:W-:Y:S01]  /*4750*/  IADD3 R42, P4, R107, R22.reuse, RZ ;  /* 0x000000166b2a7210 */ /* 0x080fe20007f9e0ff */
[----:B------:R-:W-:Y:S01]  /*4760*/  IMAD R59, R51, 0x11, RZ ;  /* 0x00000011333b7824 */ /* 0x000fe200078e02ff */
[-C--:B------:R-:W-:Y:S01]  /*4770*/  LEA.HI.X.SX32 R41, R19, R23.reuse, 0x1, P6 ;  /* 0x0000001713297211 */ /* 0x080fe200030f0eff */
[----:B------:R-:W-:Y:S01]  /*4780*/  IMAD R109, R51, 0x22, RZ ;  /* 0x00000022336d7824 */ /* 0x000fe200078e02ff */
[-C--:B------:R-:W-:Y:S01]  /*4790*/  IADD3 R46, P6, R71, R22.reuse, RZ ;  /* 0x00000016472e7210 */ /* 0x080fe20007fde0ff */
[----:B------:R-:W-:Y:S01]  /*47a0*/  IMAD R111, R51, 0x24, RZ ;  /* 0x00000024336f7824 */ /* 0x000fe200078e02ff */
[-C--:B------:R-:W-:Y:S01]  /*47b0*/  LEA.HI.X.SX32 R45, R45, R23.reuse, 0x1, P5 ;  /* 0x000000172d2d7211 */ /* 0x080fe200028f0eff */
[----:B------:R-:W0:Y:S01]  /*47c0*/  LDS.128 R8, [R16] ;  /* 0x0000000010087984 */ /* 0x000e220000000c00 */
[-C--:B------:R-:W-:Y:S01]  /*47d0*/  IADD3 R50, P5, R75, R22.reuse, RZ ;  /* 0x000000164b327210 */ /* 0x080fe20007fbe0ff */
[----:B------:R-:W-:Y:S01]  /*47e0*/  IMAD R63, R51, 0x13, RZ ;  /* 0x00000013333f7824 */ /* 0x000fe200078e02ff */
[-C--:B------:R-:W-:Y:S01]  /*47f0*/  LEA.HI.X.SX32 R43, R43, R23.reuse, 0x1, P4 ;  /* 0x000000172b2b7211 */ /* 0x080fe200020f0eff */
[----:B------:R-:W1:Y:S01]  /*4800*/  LDS.128 R4, [R4] ;  /* 0x0000000004047984 */ /* 0x000e620000000c00 */
[C---:B------:R-:W-:Y:S01]  /*4810*/  IMAD R113, R51.reuse, 0x26, RZ ;  /* 0x0000002633717824 */ /* 0x040fe200078e02ff */
[CC--:B------:R-:W-:Y:S01]  /*4820*/  LEA R48, P4, R51.reuse, R22.reuse, 0x5 ;  /* 0x0000001633307211 */ /* 0x0c0fe200078828ff */
[C---:B------:R-:W-:Y:S01]  /*4830*/  IMAD R115, R51.reuse, 0x28, RZ ;  /* 0x0000002833737824 */ /* 0x040fe200078e02ff */
[----:B------:R-:W2:Y:S01]  /*4840*/  LDS.128 R12, [R12] ;  /* 0x000000000c0c7984 */ /* 0x000ea20000000c00 */
[----:B------:R-:W-:Y:S01]  /*4850*/  IMAD R65, R51, 0x15, RZ ;  /* 0x0000001533417824 */ /* 0x000fe200078e02ff */
[-C--:B------:R-:W-:Y:S01]  /*4860*/  LEA.HI.X.SX32 R47, R47, R23.reuse, 0x1, P6 ;  /* 0x000000172f2f7211 */ /* 0x080fe200030f0eff */
[C---:B------:R-:W-:Y:S01]  /*4870*/  IMAD R117, R51.reuse, 0x2a, RZ ;  /* 0x0000002a33757824 */ /* 0x040fe200078e02ff */
[----:B------:R-:W3:Y:S01]  /*4880*/  LDS.128 R16, [R17] ;  /* 0x0000000011107984 */ /* 0x000ee20000000c00 */
[----:B------:R-:W-:Y:S01]  /*4890*/  IMAD R119, R51, 0x2c, RZ ;  /* 0x0000002c33777824 */ /* 0x000fe200078e02ff */
[-C--:B------:R-:W-:Y:S01]  /*48a0*/  IADD3 R52, P6, R89, R22.reuse, RZ ;  /* 0x0000001659347210 */ /* 0x080fe20007fde0ff */
[----:B------:R-:W-:Y:S01]  /*48b0*/  IMAD R69, R51, 0x17, RZ ;  /* 0x0000001733457824 */ /* 0x000fe200078e02ff */
[----:B------:R-:W-:Y:S01]  /*48c0*/  FSEL R81, R81, -INF , P0 ;  /* 0xff80000051517808 */ /* 0x000fe20000000000 */
[----:B------:R-:W-:Y:S01]  /*48d0*/  IMAD R121, R51, 0x2e, RZ ;  /* 0x0000002e33797824 */ /* 0x000fe200078e02ff */
[----:B------:R-:W-:Y:S01]  /*48e0*/  LEA.HI.X.SX32 R53, R53, R23, 0x1, P6 ;  /* 0x0000001735357211 */ /* 0x000fe200030f0eff */
[----:B------:R-:W-:Y:S01]  /*48f0*/  IMAD R105, R51, 0x30, RZ ;  /* 0x0000003033697824 */ /* 0x000fe200078e02ff */
[----:B------:R-:W-:Y:S01]  /*4900*/  IADD3 R56, P6, R109, R22, RZ ;  /* 0x000000166d387210 */ /* 0x000fe20007fde0ff */
[----:B------:R-:W-:-:S02]  /*4910*/  IMAD R73, R51, 0x19, RZ ;  /* 0x0000001933497824 */ /* 0x000fc400078e02ff */
[C---:B------:R-:W-:Y:S02]  /*4920*/  IMAD R103, R51.reuse, 0x32, RZ ;  /* 0x0000003233677824 */ /* 0x040fe400078e02ff */
[C---:B------:R-:W-:Y:S02]  /*4930*/  IMAD R101, R51.reuse, 0x34, RZ ;  /* 0x0000003433657824 */ /* 0x040fe400078e02ff */
[C---:B------:R-:W-:Y:S02]  /*4940*/  IMAD R77, R51.reuse, 0x1b, RZ ;  /* 0x0000001b334d7824 */ /* 0x040fe400078e02ff */
[C---:B------:R-:W-:Y:S02]  /*4950*/  IMAD R99, R51.reuse, 0x36, RZ ;  /* 0x0000003633637824 */ /* 0x040fe400078e02ff */
[C---:B------:R-:W-:Y:S02]  /*4960*/  IMAD R97, R51.reuse, 0x38, RZ ;  /* 0x0000003833617824 */ /* 0x040fe400078e02ff */
[----:B------:R-:W-:-:S02]  /*4970*/  IMAD R85, R51, 0x1d, RZ ;  /* 0x0000001d33557824 */ /* 0x000fc400078e02ff */
[C---:B------:R-:W-:Y:S02]  /*4980*/  IMAD R95, R51.reuse, 0x3a, RZ ;  /* 0x0000003a335f7824 */ /* 0x040fe400078e02ff */
[C---:B------:R-:W-:Y:S02]  /*4990*/  IMAD R93, R51.reuse, 0x3c, RZ ;  /* 0x0000003c335d7824 */ /* 0x040fe400078e02ff */
[C---:B------:R-:W-:Y:S01]  /*49a0*/  IMAD R87, R51.reuse, 0x1f, RZ ;  /* 0x0000001f33577824 */ /* 0x040fe200078e02ff */
[----:B0-----:R-:W-:Y:S01]  /*49b0*/  PRMT R86, R8, 0x7632, R86 ;  /* 0x0000763208567816 */ /* 0x001fe20000000056 */
[----:B------:R-:W-:Y:S01]  /*49c0*/  IMAD R91, R51, 0x3e, RZ ;  /* 0x0000003e335b7824 */ /* 0x000fe200078e02ff */
[-C--:B------:R-:W-:Y:S01]  /*49d0*/  LEA.HI.X.SX32 R51, R49, R23.reuse, 0x1, P5 ;  /* 0x0000001731337211 */ /* 0x080fe200028f0eff */
[----:B------:R0:W-:Y:S01]  /*49e0*/  STG.E.U16 [R22.64], R8 ;  /* 0x0000000816007986 */ /* 0x0001e2000c101506 */
[-C--:B------:R-:W-:Y:S01]  /*49f0*/  IADD3 R54, P5, R83, R22.reuse, RZ ;  /* 0x0000001653367210 */ /* 0x080fe20007fbe0ff */
[----:B------:R-:W-:Y:S01]  /*4a00*/  FFMA R81, R81, 0.69314718246459960938, R0 ;  /* 0x3f31721851517823 */ /* 0x000fe20000000000 */
[-C--:B------:R-:W-:Y:S01]  /*4a10*/  LEA.HI.X.SX32 R49, R57, R23.reuse, 0x1, P4 ;  /* 0x0000001739317211 */ /* 0x080fe200020f0eff */
[----:B------:R2:W-:Y:S01]  /*4a20*/  STG.E.U16 [R24.64], R86 ;  /* 0x0000005618007986 */ /* 0x0005e2000c101506 */
[----:B------:R-:W-:Y:S01]  /*4a30*/  LEA.HI.X.SX32 R55, R55, R23, 0x1, P5 ;  /* 0x0000001737377211 */ /* 0x000fe200028f0eff */
[----:B------:R-:W-:Y:S01]  /*4a40*/  IMAD R0, R94, c[0x0][0x1cc], RZ ;  /* 0x000073005e007a24 */ /* 0x000fe200078e02ff */
[-C--:B------:R-:W-:Y:S01]  /*4a50*/  IADD3 R58, P5, R111, R22.reuse, RZ ;  /* 0x000000166f3a7210 */ /* 0x080fe20007fbe0ff */
[----:B-1----:R3:W-:Y:S01]  /*4a60*/  STG.E.U16 [R26.64], R4 ;  /* 0x000000041a007986 */ /* 0x0027e2000c101506 */
[----:B------:R-:W-:-:S02]  /*4a70*/  IADD3 R60, P4, R113, R22, RZ ;  /* 0x00000016713c7210 */ /* 0x000fc40007f9e0ff */
[-C--:B------:R-:W-:Y:S02]  /*4a80*/  LEA.HI.X.SX32 R57, R59, R23.reuse, 0x1, P6 ;  /* 0x000000173b397211 */ /* 0x080fe400030f0eff */
[-C--:B------:R-:W-:Y:S02]  /*4a90*/  IADD3 R62, P6, R115, R22.reuse, RZ ;  /* 0x00000016733e7210 */ /* 0x080fe40007fde0ff */
[-C--:B------:R-:W-:Y:S02]  /*4aa0*/  LEA.HI.X.SX32 R59, R61, R23.reuse, 0x1, P5 ;  /* 0x000000173d3b7211 */ /* 0x080fe400028f0eff */
[-C--:B------:R-:W-:Y:S02]  /*4ab0*/  IADD3 R64, P5, R117, R22.reuse, RZ ;  /* 0x0000001675407210 */ /* 0x080fe40007fbe0ff */
[----:B------:R-:W-:Y:S02]  /*4ac0*/  LEA.HI.X.SX32 R61, R63, R23, 0x1, P4 ;  /* 0x000000173f3d7211 */ /* 0x000fe400020f0eff */
        /* <DEDUP_REMOVED lines=20> */
[-C--:B------:R-:W-:Y:S02]  /*4c10*/  LEA.HI.X.SX32 R85, R83, R23.reuse, 0x1, P5 ;  /* 0x0000001753557211 */ /* 0x080fe400028f0eff */
[----:B------:R-:W-:Y:S02]  /*4c20*/  LEA.HI.X.SX32 R83, R87, R23, 0x1, P4 ;  /* 0x0000001757537211 */ /* 0x000fe400020f0eff */
[----:B0-----:R-:W-:Y:S02]  /*4c30*/  PRMT R23, R4, 0x7632, R23 ;  /* 0x0000763204177816 */ /* 0x001fe40000000017 */
[----:B--2---:R-:W-:Y:S02]  /*4c40*/  PRMT R25, R12, 0x7632, R25 ;  /* 0x000076320c197816 */ /* 0x004fe40000000019 */
[----:B---3--:R-:W-:Y:S01]  /*4c50*/  PRMT R27, R16, 0x7632, R27 ;  /* 0x00007632101b7816 */ /* 0x008fe2000000001b */
[----:B------:R0:W-:Y:S01]  /*4c60*/  STG.E.U16 [R28.64], R23 ;  /* 0x000000171c007986 */ /* 0x0001e2000c101506 */
[----:B------:R-:W-:-:S02]  /*4c70*/  PRMT R22, R5, 0x7632, R22 ;  /* 0x0000763205167816 */ /* 0x000fc40000000016 */
[----:B------:R-:W-:Y:S01]  /*4c80*/  PRMT R4, R13, 0x7632, R4 ;  /* 0x000076320d047816 */ /* 0x000fe20000000004 */
[----:B------:R1:W-:Y:S01]  /*4c90*/  STG.E.U16 [R30.64], R12 ;  /* 0x0000000c1e007986 */ /* 0x0003e2000c101506 */
[----:B------:R-:W-:-:S03]  /*4ca0*/  PRMT R8, R17, 0x7632, R8 ;  /* 0x0000763211087816 */ /* 0x000fc60000000008 */
[----:B------:R2:W-:Y:S01]  /*4cb0*/  STG.E.U16 [R32.64], R25 ;  /* 0x0000001920007986 */ /* 0x0005e2000c101506 */
[----:B0-----:R-:W-:-:S03]  /*4cc0*/  PRMT R29, R9, 0x7632, R29 ;  /* 0x00007632091d7816 */ /* 0x001fc6000000001d */
[----:B------:R0:W-:Y:S01]  /*4cd0*/  STG.E.U16 [R34.64], R16 ;  /* 0x0000001022007986 */ /* 0x0001e2000c101506 */
[----:B------:R-:W-:Y:S02]  /*4ce0*/  PRMT R28, R10, 0x7632, R28 ;  /* 0x000076320a1c7816 */ /* 0x000fe4000000001c */
[----:B-1----:R-:W-:Y:S01]  /*4cf0*/  PRMT R30, R6, 0x7632, R30 ;  /* 0x00007632061e7816 */ /* 0x002fe2000000001e */
[----:B------:R1:W-:Y:S01]  /*4d00*/  STG.E.U16 [R36.64], R27 ;  /* 0x0000001b24007986 */ /* 0x0003e2000c101506 */
[----:B--2---:R-:W-:-:S03]  /*4d10*/  PRMT R32, R14, 0x7632, R32 ;  /* 0x000076320e207816 */ /* 0x004fc60000000020 */
[----:B------:R2:W-:Y:S04]  /*4d20*/  STG.E.U16 [R38.64], R9 ;  /* 0x0000000926007986 */ /* 0x0005e8000c101506 */
[----:B------:R3:W-:Y:S01]  /*4d30*/  STG.E.U16 [R40.64], R29 ;  /* 0x0000001d28007986 */ /* 0x0007e2000c101506 */
[----:B0-----:R-:W-:-:S03]  /*4d40*/  PRMT R34, R18, 0x7632, R34 ;  /* 0x0000763212227816 */ /* 0x001fc60000000022 */
[----:B------:R0:W-:Y:S01]  /*4d50*/  STG.E.U16 [R42.64], R5 ;  /* 0x000000052a007986 */ /* 0x0001e2000c101506 */
[----:B-1----:R-:W-:-:S03]  /*4d60*/  PRMT R36, R11, 0x7632, R36 ;  /* 0x000076320b247816 */ /* 0x002fc60000000024 */
[----:B------:R1:W-:Y:S01]  /*4d70*/  STG.E.U16 [R44.64], R22 ;  /* 0x000000162c007986 */ /* 0x0003e2000c101506 */
[----:B--2---:R-:W-:Y:S02]  /*4d80*/  PRMT R38, R7, 0x7632, R38 ;  /* 0x0000763207267816 */ /* 0x004fe40000000026 */
[----:B------:R-:W-:Y:S01]  /*4d90*/  FSEL R9, R78, -INF , P3 ;  /* 0xff8000004e097808 */ /* 0x000fe20001800000 */
[----:B------:R-:W-:Y:S01]  /*4da0*/  STG.E.U16 [R46.64], R13 ;  /* 0x0000000d2e007986 */ /* 0x000fe2000c101506 */
[----:B---3--:R-:W-:-:S03]  /*4db0*/  PRMT R41, R19, 0x7632, R41 ;  /* 0x0000763213297816 */ /* 0x008fc60000000029 */
[----:B------:R2:W-:Y:S01]  /*4dc0*/  STG.E.U16 [R50.64], R4 ;  /* 0x0000000432007986 */ /* 0x0005e2000c101506 */
[----:B0-----:R-:W-:-:S03]  /*4dd0*/  FSEL R5, R80, -INF , P1 ;  /* 0xff80000050057808 */ /* 0x001fc60000800000 */
[----:B------:R-:W-:Y:S01]  /*4de0*/  STG.E.U16 [R52.64], R17 ;  /* 0x0000001134007986 */ /* 0x000fe2000c101506 */
[----:B-1----:R-:W-:Y:S01]  /*4df0*/  PRMT R45, R15, 0x7632, R45 ;  /* 0x000076320f2d7816 */ /* 0x002fe2000000002d */
[----:B------:R-:W-:Y:S01]  /*4e00*/  FFMA R80, R5, 0.69314718246459960938, R2 ;  /* 0x3f31721805507823 */ /* 0x000fe20000000002 */
[----:B------:R-:W-:Y:S01]  /*4e10*/  SHF.L.U32 R2, R0, 0x2, RZ ;  /* 0x0000000200027819 */ /* 0x000fe200000006ff */
[----:B------:R-:W-:Y:S01]  /*4e20*/  STG.E.U16 [R54.64], R8 ;  /* 0x0000000836007986 */ /* 0x000fe2000c101506 */
[----:B------:R-:W-:-:S03]  /*4e30*/  IMAD.HI R5, R92, 0x4, RZ ;  /* 0x000000045c057827 */ /* 0x000fc600078e02ff */
[----:B------:R-:W-:Y:S01]  /*4e40*/  STG.E.U16 [R48.64], R10 ;  /* 0x0000000a30007986 */ /* 0x000fe2000c101506 */
[----:B--2---:R-:W-:Y:S01]  /*4e50*/  FSEL R4, R79, -INF , P2 ;  /* 0xff8000004f047808 */ /* 0x004fe20001000000 */
[----:B------:R-:W-:Y:S02]  /*4e60*/  IMAD.HI R0, R0, 0x4, RZ ;  /* 0x0000000400007827 */ /* 0x000fe400078e02ff */
[----:B------:R-:W-:Y:S04]  /*4e70*/  STG.E.U16 [R56.64], R28 ;  /* 0x0000001c38007986 */ /* 0x000fe8000c101506 */
[----:B------:R0:W-:Y:S04]  /*4e80*/  STG.E.U16 [R58.64], R6 ;  /* 0x000000063a007986 */ /* 0x0001e8000c101506 */
[----:B------:R-:W-:Y:S04]  /*4e90*/  STG.E.U16 [R60.64], R30 ;  /* 0x0000001e3c007986 */ /* 0x000fe8000c101506 */
[----:B------:R-:W-:Y:S04]  /*4ea0*/  STG.E.U16 [R62.64], R14 ;  /* 0x0000000e3e007986 */ /* 0x000fe8000c101506 */
[----:B------:R-:W-:Y:S01]  /*4eb0*/  STG.E.U16 [R64.64], R32 ;  /* 0x0000002040007986 */ /* 0x000fe2000c101506 */
[----:B0-----:R-:W-:-:S03]  /*4ec0*/  FFMA R6, R9, 0.69314718246459960938, R20 ;  /* 0x3f31721809067823 */ /* 0x001fc60000000014 */
[----:B------:R-:W-:Y:S04]  /*4ed0*/  STG.E.U16 [R66.64], R18 ;  /* 0x0000001242007986 */ /* 0x000fe8000c101506 */
[----:B------:R-:W-:Y:S04]  /*4ee0*/  STG.E.U16 [R68.64], R34 ;  /* 0x0000002244007986 */ /* 0x000fe8000c101506 */
[----:B------:R-:W-:Y:S04]  /*4ef0*/  STG.E.U16 [R70.64], R11 ;  /* 0x0000000b46007986 */ /* 0x000fe8000c101506 */
[----:B------:R-:W-:Y:S04]  /*4f00*/  STG.E.U16 [R72.64], R36 ;  /* 0x0000002448007986 */ /* 0x000fe8000c101506 */
[----:B------:R0:W-:Y:S04]  /*4f10*/  STG.E.U16 [R74.64], R7 ;  /* 0x000000074a007986 */ /* 0x0001e8000c101506 */
[----:B------:R-:W-:Y:S04]  /*4f20*/  STG.E.U16 [R76.64], R38 ;  /* 0x000000264c007986 */ /* 0x000fe8000c101506 */
[----:B------:R-:W-:Y:S04]  /*4f30*/  STG.E.U16 [R88.64], R15 ;  /* 0x0000000f58007986 */ /* 0x000fe8000c101506 */
[----:B------:R-:W-:Y:S01]  /*4f40*/  STG.E.U16 [R90.64], R45 ;  /* 0x0000002d5a007986 */ /* 0x000fe2000c101506 */
[----:B0-----:R-:W-:Y:S01]  /*4f50*/  FFMA R7, R4, 0.69314718246459960938, R3 ;  /* 0x3f31721804077823 */ /* 0x001fe20000000003 */
[----:B------:R-:W-:-:S02]  /*4f60*/  LOP3.LUT R4, R96, 0x1f8, RZ, 0xc0, !PT ;  /* 0x000001f860047812 */ /* 0x000fc400078ec0ff */
[----:B------:R-:W-:Y:S01]  /*4f70*/  STG.E.U16 [R84.64], R19 ;  /* 0x0000001354007986 */ /* 0x000fe2000c101506 */
[----:B------:R-:W-:-:S03]  /*4f80*/  SHF.L.U32 R3, R92, 0x2, RZ ;  /* 0x000000025c037819 */ /* 0x000fc600000006ff */
[----:B------:R-:W-:Y:S04]  /*4f90*/  STG.E.U16 [R82.64], R41 ;  /* 0x0000002952007986 */ /* 0x000fe8000c101506 */
[----:B------:R-:W-:Y:S01]  /*4fa0*/  BAR.SYNC.DEFER_BLOCKING 0x0 ;  /* 0x0000000000007b1d */ /* 0x000fe20000010000 */
[----:B------:R-:W-:-:S04]  /*4fb0*/  IADD3 R2, P0, P1, R3, c[0x0][0x180], R2 ;  /* 0x0000600003027a10 */ /* 0x000fc8000791e002 */
[----:B------:R-:W-:Y:S01]  /*4fc0*/  IADD3.X R3, R5, c[0x0][0x184], R0, P0, P1 ;  /* 0x0000610005037a10 */ /* 0x000fe200007e2400 */
[----:B------:R-:W-:Y:S04]  /*4fd0*/  STS.64 [R4], R6 ;  /* 0x0000000604007388 */ /* 0x000fe80000000a00 */
[----:B------:R-:W-:Y:S04]  /*4fe0*/  STS.64 [R4+0x200], R80 ;  /* 0x0002005004007388 */ /* 0x000fe80000000a00 */
[----:B------:R-:W-:Y:S06]  /*4ff0*/  BAR.SYNC.DEFER_BLOCKING 0x0 ;  /* 0x0000000000007b1d */ /* 0x000fec0000010000 */
[----:B------:R-:W0:Y:S04]  /*5000*/  LDS R21, [R21] ;  /* 0x0000000015157984 */ /* 0x000e280000000800 */
[----:B0-----:R-:W-:Y:S01]  /*5010*/  STG.E [R2.64], R21 ;  /* 0x0000001502007986 */ /* 0x001fe2000c101906 */
[----:B------:R-:W-:Y:S05]  /*5020*/  EXIT ;  /* 0x000000000000794d */ /* 0x000fea0003800000 */
.L_x_3:
[----:B------:R-:W-:-:S00]  /*5030*/  BRA `(.L_x_3) ;  /* 0xfffffff000007947 */ /* 0x000fc0000383ffff */
[----:B------:R-:W-:-:S00]  /*5040*/  NOP ;  /* 0x0000000000007918 */ /* 0x000fc00000000000 */
        /* <DEDUP_REMOVED lines=11> */
.L_x_4:


//--------------------- .nv.global.init           --------------------------
	.section	.nv.global.init,"aw",@progbits
.nv.global.init:
	.type		_$_str,@object
	.size		_$_str,(.L_0 - _$_str)
_$_str:
        /*0000*/ 	.byte	0x5f, 0x5f, 0x43, 0x55, 0x44, 0x41, 0x5f, 0x46, 0x54, 0x5a, 0x00
.L_0:


//--------------------- .nv.shared.attn_fwd       --------------------------
	.section	.nv.shared.attn_fwd,"aw",@nobits
	.sectionflags	@""
	.align	16
